	.target	sm_90a

	.elftype	@"ET_EXEC"


//--------------------- .note.nv.tkinfo           --------------------------
	.section	.note.nv.tkinfo,"",@"SHT_NOTE"
	.sectionflags	@"SHF_NOTE_NV_TKINFO"
	.tkinfo
        /*0018*/ 	.word	0x00000002
        /*0030*/ 	.string	""
        /*0030*/ 	.string	"ptxas"
        /*0030*/ 	.string	"Cuda compilation tools, release 13.0, V13.0.88"
        /*0030*/ 	.string	"Build cuda_13.0.r13.0/compiler.36424714_0"
        /*0030*/ 	.string	"-arch sm_90a -m 64 "



//--------------------- .note.nv.cuinfo           --------------------------
	.section	.note.nv.cuinfo,"",@"SHT_NOTE"
	.sectionflags	@"SHF_NOTE_NV_CUINFO"
        /*0018*/ 	.short	0x0002
        /*001a*/ 	.short	0x005a
        /*001c*/ 	.short	0x0082
	.zero		2


//--------------------- .nv.info                  --------------------------
	.section	.nv.info,"",@"SHT_CUDA_INFO"
	.align	4


	//----- nvinfo : EIATTR_REGCOUNT
	.align		4
        /*0000*/ 	.byte	0x04, 0x2f
        /*0002*/ 	.short	(.L_15 - .L_14)
	.align		4
.L_14:
        /*0004*/ 	.word	index@(_ZN7cutlass13device_kernelINS_4gemm6kernel13GemmUniversalIN4cute5tupleIJiiiiEEENS1_10collective13CollectiveMmaINS1_34MainloopSm90TmaGmmaWarpSpecializedILi18ENS5_IJNS4_1CILi2EEENSA_ILi4EEENSA_ILi1EEEEEENS1_32KernelTmaWarpSpecializedPingpongEEENS5_IJNSA_ILi64EEENSA_ILi128EEENSA_ILi32EEEEEENS_6half_tENS5_IJlSD_lEEESL_SM_NS4_8TiledMMAINS4_8MMA_AtomIJNS4_4SM904GMMA26MMA_64x128x16_F32F16F16_SSILNSQ_5MajorE0ELSS_0ELNSQ_7ScaleInE1ELST_1EEEEEENS4_6LayoutINS5_IJSD_SD_SD_EEENS5_IJNSA_ILi0EEESY_SY_EEEEENS5_IJNS4_10UnderscoreES11_S11_EEEEENS4_23SM90_TMA_LOAD_MULTICASTENS4_14ComposedLayoutINS4_7SwizzleILi2ELi4ELi3EEENS4_18smem_ptr_flag_bitsILi16EEENSW_INS5_IJNSA_ILi8EEESJ_EEENS5_IJSJ_SD_EEEEEEEvNS4_8identityES14_S1E_vS1F_EENS_8epilogue10collective6detail29Sm90TmaWarpSpecializedAdapterINS1I_15DefaultEpilogueISL_SM_SM_NS1H_6thread17LinearCombinationISL_Li1EffLNS1M_9ScaleType4KindE0ELNS_15FloatRoundStyleE2ESL_EENS1_15EpilogueDefaultEEEEEvvEEEEvNT_6ParamsE)
        /*0008*/ 	.word	0x000000a8


	//----- nvinfo : EIATTR_FRAME_SIZE
	.align		4
.L_15:
        /*000c*/ 	.byte	0x04, 0x11
        /*000e*/ 	.short	(.L_17 - .L_16)
	.align		4
.L_16:
        /*0010*/ 	.word	index@(_ZN7cutlass13device_kernelINS_4gemm6kernel13GemmUniversalIN4cute5tupleIJiiiiEEENS1_10collective13CollectiveMmaINS1_34MainloopSm90TmaGmmaWarpSpecializedILi18ENS5_IJNS4_1CILi2EEENSA_ILi4EEENSA_ILi1EEEEEENS1_32KernelTmaWarpSpecializedPingpongEEENS5_IJNSA_ILi64EEENSA_ILi128EEENSA_ILi32EEEEEENS_6half_tENS5_IJlSD_lEEESL_SM_NS4_8TiledMMAINS4_8MMA_AtomIJNS4_4SM904GMMA26MMA_64x128x16_F32F16F16_SSILNSQ_5MajorE0ELSS_0ELNSQ_7ScaleInE1ELST_1EEEEEENS4_6LayoutINS5_IJSD_SD_SD_EEENS5_IJNSA_ILi0EEESY_SY_EEEEENS5_IJNS4_10UnderscoreES11_S11_EEEEENS4_23SM90_TMA_LOAD_MULTICASTENS4_14ComposedLayoutINS4_7SwizzleILi2ELi4ELi3EEENS4_18smem_ptr_flag_bitsILi16EEENSW_INS5_IJNSA_ILi8EEESJ_EEENS5_IJSJ_SD_EEEEEEEvNS4_8identityES14_S1E_vS1F_EENS_8epilogue10collective6detail29Sm90TmaWarpSpecializedAdapterINS1I_15DefaultEpilogueISL_SM_SM_NS1H_6thread17LinearCombinationISL_Li1EffLNS1M_9ScaleType4KindE0ELNS_15FloatRoundStyleE2ESL_EENS1_15EpilogueDefaultEEEEEvvEEEEvNT_6ParamsE)
        /*0014*/ 	.word	0x00000008


	//----- nvinfo : EIATTR_MIN_STACK_SIZE
	.align		4
.L_17:
        /*0018*/ 	.byte	0x04, 0x12
        /*001a*/ 	.short	(.L_19 - .L_18)
	.align		4
.L_18:
        /*001c*/ 	.word	index@(_ZN7cutlass13device_kernelINS_4gemm6kernel13GemmUniversalIN4cute5tupleIJiiiiEEENS1_10collective13CollectiveMmaINS1_34MainloopSm90TmaGmmaWarpSpecializedILi18ENS5_IJNS4_1CILi2EEENSA_ILi4EEENSA_ILi1EEEEEENS1_32KernelTmaWarpSpecializedPingpongEEENS5_IJNSA_ILi64EEENSA_ILi128EEENSA_ILi32EEEEEENS_6half_tENS5_IJlSD_lEEESL_SM_NS4_8TiledMMAINS4_8MMA_AtomIJNS4_4SM904GMMA26MMA_64x128x16_F32F16F16_SSILNSQ_5MajorE0ELSS_0ELNSQ_7ScaleInE1ELST_1EEEEEENS4_6LayoutINS5_IJSD_SD_SD_EEENS5_IJNSA_ILi0EEESY_SY_EEEEENS5_IJNS4_10UnderscoreES11_S11_EEEEENS4_23SM90_TMA_LOAD_MULTICASTENS4_14ComposedLayoutINS4_7SwizzleILi2ELi4ELi3EEENS4_18smem_ptr_flag_bitsILi16EEENSW_INS5_IJNSA_ILi8EEESJ_EEENS5_IJSJ_SD_EEEEEEEvNS4_8identityES14_S1E_vS1F_EENS_8epilogue10collective6detail29Sm90TmaWarpSpecializedAdapterINS1I_15DefaultEpilogueISL_SM_SM_NS1H_6thread17LinearCombinationISL_Li1EffLNS1M_9ScaleType4KindE0ELNS_15FloatRoundStyleE2ESL_EENS1_15EpilogueDefaultEEEEEvvEEEEvNT_6ParamsE)
        /*0020*/ 	.word	0x00000008
.L_19:


//--------------------- .nv.compat                --------------------------
	.section	.nv.compat,"",@"SHT_CUDA_COMPAT_INFO"
	.align	4
        /*0000*/ 	.byte	0x02, 0x09, 0x01, 0x00, 0x02, 0x02, 0x04, 0x00, 0x02, 0x05, 0x05, 0x00, 0x03, 0x07, 0x01, 0x01
        /*0010*/ 	.byte	0x02, 0x03, 0x01, 0x00, 0x02, 0x06, 0x01, 0x00, 0x04, 0x0b, 0x08, 0x00, 0x00, 0x00, 0x00, 0x00
        /*0020*/ 	.byte	0x00, 0x00, 0x00, 0x00


//--------------------- .nv.info._ZN7cutlass13device_kernelINS_4gemm6kernel13GemmUniversalIN4cute5tupleIJiiiiEEENS1_10collective13CollectiveMmaINS1_34MainloopSm90TmaGmmaWarpSpecializedILi18ENS5_IJNS4_1CILi2EEENSA_ILi4EEENSA_ILi1EEEEEENS1_32KernelTmaWarpSpecializedPingpongEEENS5_IJNSA_ILi64EEENSA_ILi128EEENSA_ILi32EEEEEENS_6half_tENS5_IJlSD_lEEESL_SM_NS4_8TiledMMAINS4_8MMA_AtomIJNS4_4SM904GMMA26MMA_64x128x16_F32F16F16_SSILNSQ_5MajorE0ELSS_0ELNSQ_7ScaleInE1ELST_1EEEEEENS4_6LayoutINS5_IJSD_SD_SD_EEENS5_IJNSA_ILi0EEESY_SY_EEEEENS5_IJNS4_10UnderscoreES11_S11_EEEEENS4_23SM90_TMA_LOAD_MULTICASTENS4_14ComposedLayoutINS4_7SwizzleILi2ELi4ELi3EEENS4_18smem_ptr_flag_bitsILi16EEENSW_INS5_IJNSA_ILi8EEESJ_EEENS5_IJSJ_SD_EEEEEEEvNS4_8identityES14_S1E_vS1F_EENS_8epilogue10collective6detail29Sm90TmaWarpSpecializedAdapterINS1I_15DefaultEpilogueISL_SM_SM_NS1H_6thread17LinearCombinationISL_Li1EffLNS1M_9ScaleType4KindE0ELNS_15FloatRoundStyleE2ESL_EENS1_15EpilogueDefaultEEEEEvvEEEEvNT_6ParamsE --------------------------
	.section	.nv.info._ZN7cutlass13device_kernelINS_4gemm6kernel13GemmUniversalIN4cute5tupleIJiiiiEEENS1_10collective13CollectiveMmaINS1_34MainloopSm90TmaGmmaWarpSpecializedILi18ENS5_IJNS4_1CILi2EEENSA_ILi4EEENSA_ILi1EEEEEENS1_32KernelTmaWarpSpecializedPingpongEEENS5_IJNSA_ILi64EEENSA_ILi128EEENSA_ILi32EEEEEENS_6half_tENS5_IJlSD_lEEESL_SM_NS4_8TiledMMAINS4_8MMA_AtomIJNS4_4SM904GMMA26MMA_64x128x16_F32F16F16_SSILNSQ_5MajorE0ELSS_0ELNSQ_7ScaleInE1ELST_1EEEEEENS4_6LayoutINS5_IJSD_SD_SD_EEENS5_IJNSA_ILi0EEESY_SY_EEEEENS5_IJNS4_10UnderscoreES11_S11_EEEEENS4_23SM90_TMA_LOAD_MULTICASTENS4_14ComposedLayoutINS4_7SwizzleILi2ELi4ELi3EEENS4_18smem_ptr_flag_bitsILi16EEENSW_INS5_IJNSA_ILi8EEESJ_EEENS5_IJSJ_SD_EEEEEEEvNS4_8identityES14_S1E_vS1F_EENS_8epilogue10collective6detail29Sm90TmaWarpSpecializedAdapterINS1I_15DefaultEpilogueISL_SM_SM_NS1H_6thread17LinearCombinationISL_Li1EffLNS1M_9ScaleType4KindE0ELNS_15FloatRoundStyleE2ESL_EENS1_15EpilogueDefaultEEEEEvvEEEEvNT_6ParamsE,"",@"SHT_CUDA_INFO"
	.sectionflags	@""
	.align	4


	//----- nvinfo : EIATTR_CUDA_API_VERSION
	.align		4
        /*0000*/ 	.byte	0x04, 0x37
        /*0002*/ 	.short	(.L_21 - .L_20)
.L_20:
        /*0004*/ 	.word	0x00000082


	//----- nvinfo : EIATTR_KPARAM_INFO
	.align		4
.L_21:
        /*0008*/ 	.byte	0x04, 0x17
        /*000a*/ 	.short	(.L_23 - .L_22)
.L_22:
        /*000c*/ 	.word	0x00000000
        /*0010*/ 	.short	0x0000
        /*0012*/ 	.short	0x0070
        /*0014*/ 	.byte	0x00, 0xf0, 0x01, 0x10


	//----- nvinfo : EIATTR_SPARSE_MMA_MASK
	.align		4
.L_23:
        /*0018*/ 	.byte	0x03, 0x50
        /*001a*/ 	.short	0x0000


	//----- nvinfo : EIATTR_MAXREG_COUNT
	.align		4
        /*001c*/ 	.byte	0x03, 0x1b
        /*001e*/ 	.short	0x00a8


	//----- nvinfo : EIATTR_NUM_BARRIERS
	.align		4
        /*0020*/ 	.byte	0x02, 0x4c
        /*0022*/ 	.byte	0x01
	.zero		1


	//----- nvinfo : EIATTR_EXTERNS
	.align		4
        /*0024*/ 	.byte	0x04, 0x0f
        /*0026*/ 	.short	(.L_25 - .L_24)


	//   ....[0]....
	.align		4
.L_24:
        /*0028*/ 	.word	index@(__assertfail)


	//----- nvinfo : EIATTR_ANNOTATIONS
	.align		4
.L_25:
        /*002c*/ 	.byte	0x04, 0x55
        /*002e*/ 	.short	(.L_27 - .L_26)


	//   ....[0]....
.L_26:
        /*0030*/ 	.word	0x00000001
        /*0034*/ 	.byte	0xa0, 0x0f, 0x00, 0x00, 0x01, 0x00, 0x00, 0x00, 0x90, 0x63, 0x00, 0x00, 0x01, 0x00, 0x00, 0x00
        /*0044*/ 	.byte	0x10, 0x71, 0x00, 0x00


	//----- nvinfo : EIATTR_MERCURY_ISA_VERSION
	.align		4
.L_27:
        /*0048*/ 	.byte	0x03, 0x5f
        /*004a*/ 	.short	0x0101


	//----- nvinfo : EIATTR_INT_WARP_WIDE_INSTR_OFFSETS
	.align		4
        /*004c*/ 	.byte	0x04, 0x31
        /*004e*/ 	.short	(.L_29 - .L_28)


	//   ....[0]....
.L_28:
        /*0050*/ 	.word	0x00000720


	//   ....[1]....
        /*0054*/ 	.word	0x00000750


	//   ....[2]....
        /*0058*/ 	.word	0x00000790


	//   ....[3]....
        /*005c*/ 	.word	0x000008c0


	//   ....[4]....
        /*0060*/ 	.word	0x000008d0


	//   ....[5]....
        /*0064*/ 	.word	0x000008e0


	//   ....[6]....
        /*0068*/ 	.word	0x00000980


	//   ....[7]....
        /*006c*/ 	.word	0x000009c0


	//   ....[8]....
        /*0070*/ 	.word	0x00002010


	//----- nvinfo : EIATTR_COOP_GROUP_MASK_REGIDS
	.align		4
.L_29:
        /*0074*/ 	.byte	0x04, 0x29
        /*0076*/ 	.short	(.L_31 - .L_30)


	//   ....[0]....
.L_30:
        /*0078*/ 	.word	0xffffffff


	//   ....[1]....
        /*007c*/ 	.word	0xffffffff


	//   ....[2]....
        /*0080*/ 	.word	0xffffffff


	//   ....[3]....
        /*0084*/ 	.word	0xffffffff


	//   ....[4]....
        /*0088*/ 	.word	0xffffffff


	//   ....[5]....
        /*008c*/ 	.word	0xffffffff


	//   ....[6]....
        /*0090*/ 	.word	0xffffffff


	//----- nvinfo : EIATTR_COOP_GROUP_INSTR_OFFSETS
	.align		4
.L_31:
        /*0094*/ 	.byte	0x04, 0x28
        /*0096*/ 	.short	(.L_33 - .L_32)


	//   ....[0]....
.L_32:
        /*0098*/ 	.word	0x00000070


	//   ....[1]....
        /*009c*/ 	.word	0x00000080


	//   ....[2]....
        /*00a0*/ 	.word	0x00000140


	//   ....[3]....
        /*00a4*/ 	.word	0x000004e0


	//   ....[4]....
        /*00a8*/ 	.word	0x00000520


	//   ....[5]....
        /*00ac*/ 	.word	0x00000900


	//   ....[6]....
        /*00b0*/ 	.word	0x00000b40


	//----- nvinfo : EIATTR_REG_RECONFIG
	.align		4
.L_33:
        /*00b4*/ 	.byte	0x01, 0x54
	.zero		2


	//----- nvinfo : EIATTR_SYSCALL_OFFSETS
	.align		4
        /*00b8*/ 	.byte	0x04, 0x46
        /*00ba*/ 	.short	(.L_35 - .L_34)


	//   ....[0]....
.L_34:
        /*00bc*/ 	.word	0x00001a50


	//----- nvinfo : EIATTR_MBARRIER_INSTR_OFFSETS
	.align		4
.L_35:
        /*00c0*/ 	.byte	0x04, 0x39
        /*00c2*/ 	.short	(.L_37 - .L_36)


	//   ....[0]....
.L_36:
        /*00c4*/ 	.word	0x00000280
        /*00c8*/ 	.word	0x000000ff
        /*00cc*/ 	.word	0x00000000
        /*00d0*/ 	.short	0x0100
        /*00d2*/ 	.byte	0x08
	.zero		1


	//   ....[1]....
        /*00d4*/ 	.word	0x00000290
        /*00d8*/ 	.word	0x000000ff
        /*00dc*/ 	.word	0x00000090
        /*00e0*/ 	.short	0x0100
        /*00e2*/ 	.byte	0x08
	.zero		1


	//   ....[2]....
        /*00e4*/ 	.word	0x000002a0
        /*00e8*/ 	.word	0x000000ff
        /*00ec*/ 	.word	0x00000008
        /*00f0*/ 	.short	0x0100
        /*00f2*/ 	.byte	0x08
	.zero		1


	//   ....[3]....
        /*00f4*/ 	.word	0x000002b0
        /*00f8*/ 	.word	0x000000ff
        /*00fc*/ 	.word	0x00000098
        /*0100*/ 	.short	0x0100
        /*0102*/ 	.byte	0x08
	.zero		1


	//   ....[4]....
        /*0104*/ 	.word	0x000002c0
        /*0108*/ 	.word	0x000000ff
        /*010c*/ 	.word	0x00000010
        /*0110*/ 	.short	0x0100
        /*0112*/ 	.byte	0x08
	.zero		1


	//   ....[5]....
        /*0114*/ 	.word	0x000002d0
        /*0118*/ 	.word	0x000000ff
        /*011c*/ 	.word	0x000000a0
        /*0120*/ 	.short	0x0100
        /*0122*/ 	.byte	0x08
	.zero		1


	//   ....[6]....
        /*0124*/ 	.word	0x000002e0
        /*0128*/ 	.word	0x000000ff
        /*012c*/ 	.word	0x00000018
        /*0130*/ 	.short	0x0100
        /*0132*/ 	.byte	0x08
	.zero		1


	//   ....[7]....
        /*0134*/ 	.word	0x000002f0
        /*0138*/ 	.word	0x000000ff
        /*013c*/ 	.word	0x000000a8
        /*0140*/ 	.short	0x0100
        /*0142*/ 	.byte	0x08
	.zero		1


	//   ....[8]....
        /*0144*/ 	.word	0x00000300
        /*0148*/ 	.word	0x000000ff
        /*014c*/ 	.word	0x00000020
        /*0150*/ 	.short	0x0100
        /*0152*/ 	.byte	0x08
	.zero		1


	//   ....[9]....
        /*0154*/ 	.word	0x00000310
        /*0158*/ 	.word	0x000000ff
        /*015c*/ 	.word	0x000000b0
        /*0160*/ 	.short	0x0100
        /*0162*/ 	.byte	0x08
	.zero		1


	//   ....[10]....
        /*0164*/ 	.word	0x00000320
        /*0168*/ 	.word	0x000000ff
        /*016c*/ 	.word	0x00000028
        /*0170*/ 	.short	0x0100
        /*0172*/ 	.byte	0x08
	.zero		1


	//   ....[11]....
        /*0174*/ 	.word	0x00000330
        /*0178*/ 	.word	0x000000ff
        /*017c*/ 	.word	0x000000b8
        /*0180*/ 	.short	0x0100
        /*0182*/ 	.byte	0x08
	.zero		1


	//   ....[12]....
        /*0184*/ 	.word	0x00000340
        /*0188*/ 	.word	0x000000ff
        /*018c*/ 	.word	0x00000030
        /*0190*/ 	.short	0x0100
        /*0192*/ 	.byte	0x08
	.zero		1


	//   ....[13]....
        /*0194*/ 	.word	0x00000350
        /*0198*/ 	.word	0x000000ff
        /*019c*/ 	.word	0x000000c0
        /*01a0*/ 	.short	0x0100
        /*01a2*/ 	.byte	0x08
	.zero		1


	//   ....[14]....
        /*01a4*/ 	.word	0x00000360
        /*01a8*/ 	.word	0x000000ff
        /*01ac*/ 	.word	0x00000038
        /*01b0*/ 	.short	0x0100
        /*01b2*/ 	.byte	0x08
	.zero		1


	//   ....[15]....
        /*01b4*/ 	.word	0x00000370
        /*01b8*/ 	.word	0x000000ff
        /*01bc*/ 	.word	0x000000c8
        /*01c0*/ 	.short	0x0100
        /*01c2*/ 	.byte	0x08
	.zero		1


	//   ....[16]....
        /*01c4*/ 	.word	0x00000380
        /*01c8*/ 	.word	0x000000ff
        /*01cc*/ 	.word	0x00000040
        /*01d0*/ 	.short	0x0100
        /*01d2*/ 	.byte	0x08
	.zero		1


	//   ....[17]....
        /*01d4*/ 	.word	0x00000390
        /*01d8*/ 	.word	0x000000ff
        /*01dc*/ 	.word	0x000000d0
        /*01e0*/ 	.short	0x0100
        /*01e2*/ 	.byte	0x08
	.zero		1


	//   ....[18]....
        /*01e4*/ 	.word	0x000003a0
        /*01e8*/ 	.word	0x000000ff
        /*01ec*/ 	.word	0x00000048
        /*01f0*/ 	.short	0x0100
        /*01f2*/ 	.byte	0x08
	.zero		1


	//   ....[19]....
        /*01f4*/ 	.word	0x000003b0
        /*01f8*/ 	.word	0x000000ff
        /*01fc*/ 	.word	0x000000d8
        /*0200*/ 	.short	0x0100
        /*0202*/ 	.byte	0x08
	.zero		1


	//   ....[20]....
        /*0204*/ 	.word	0x000003c0
        /*0208*/ 	.word	0x000000ff
        /*020c*/ 	.word	0x00000050
        /*0210*/ 	.short	0x0100
        /*0212*/ 	.byte	0x08
	.zero		1


	//   ....[21]....
        /*0214*/ 	.word	0x000003d0
        /*0218*/ 	.word	0x000000ff
        /*021c*/ 	.word	0x000000e0
        /*0220*/ 	.short	0x0100
        /*0222*/ 	.byte	0x08
	.zero		1


	//   ....[22]....
        /*0224*/ 	.word	0x000003e0
        /*0228*/ 	.word	0x000000ff
        /*022c*/ 	.word	0x00000058
        /*0230*/ 	.short	0x0100
        /*0232*/ 	.byte	0x08
	.zero		1


	//   ....[23]....
        /*0234*/ 	.word	0x000003f0
        /*0238*/ 	.word	0x000000ff
        /*023c*/ 	.word	0x000000e8
        /*0240*/ 	.short	0x0100
        /*0242*/ 	.byte	0x08
	.zero		1


	//   ....[24]....
        /*0244*/ 	.word	0x00000400
        /*0248*/ 	.word	0x000000ff
        /*024c*/ 	.word	0x00000060
        /*0250*/ 	.short	0x0100
        /*0252*/ 	.byte	0x08
	.zero		1


	//   ....[25]....
        /*0254*/ 	.word	0x00000410
        /*0258*/ 	.word	0x000000ff
        /*025c*/ 	.word	0x000000f0
        /*0260*/ 	.short	0x0100
        /*0262*/ 	.byte	0x08
	.zero		1


	//   ....[26]....
        /*0264*/ 	.word	0x00000420
        /*0268*/ 	.word	0x000000ff
        /*026c*/ 	.word	0x00000068
        /*0270*/ 	.short	0x0100
        /*0272*/ 	.byte	0x08
	.zero		1


	//   ....[27]....
        /*0274*/ 	.word	0x00000430
        /*0278*/ 	.word	0x000000ff
        /*027c*/ 	.word	0x000000f8
        /*0280*/ 	.short	0x0100
        /*0282*/ 	.byte	0x08
	.zero		1


	//   ....[28]....
        /*0284*/ 	.word	0x00000440
        /*0288*/ 	.word	0x000000ff
        /*028c*/ 	.word	0x00000070
        /*0290*/ 	.short	0x0100
        /*0292*/ 	.byte	0x08
	.zero		1


	//   ....[29]....
        /*0294*/ 	.word	0x00000450
        /*0298*/ 	.word	0x000000ff
        /*029c*/ 	.word	0x00000100
        /*02a0*/ 	.short	0x0100
        /*02a2*/ 	.byte	0x08
	.zero		1


	//   ....[30]....
        /*02a4*/ 	.word	0x00000460
        /*02a8*/ 	.word	0x000000ff
        /*02ac*/ 	.word	0x00000078
        /*02b0*/ 	.short	0x0100
        /*02b2*/ 	.byte	0x08
	.zero		1


	//   ....[31]....
        /*02b4*/ 	.word	0x00000470
        /*02b8*/ 	.word	0x000000ff
        /*02bc*/ 	.word	0x00000108
        /*02c0*/ 	.short	0x0100
        /*02c2*/ 	.byte	0x08
	.zero		1


	//   ....[32]....
        /*02c4*/ 	.word	0x00000480
        /*02c8*/ 	.word	0x000000ff
        /*02cc*/ 	.word	0x00000080
        /*02d0*/ 	.short	0x0100
        /*02d2*/ 	.byte	0x08
	.zero		1


	//   ....[33]....
        /*02d4*/ 	.word	0x00000490
        /*02d8*/ 	.word	0x000000ff
        /*02dc*/ 	.word	0x00000110
        /*02e0*/ 	.short	0x0100
        /*02e2*/ 	.byte	0x08
	.zero		1


	//   ....[34]....
        /*02e4*/ 	.word	0x000004a0
        /*02e8*/ 	.word	0x000000ff
        /*02ec*/ 	.word	0x00000088
        /*02f0*/ 	.short	0x0100
        /*02f2*/ 	.byte	0x08
	.zero		1


	//   ....[35]....
        /*02f4*/ 	.word	0x000004b0
        /*02f8*/ 	.word	0x000000ff
        /*02fc*/ 	.word	0x00000118
        /*0300*/ 	.short	0x0100
        /*0302*/ 	.byte	0x08
	.zero		1


	//   ....[36]....
        /*0304*/ 	.word	0x000009f0
        /*0308*/ 	.word	0x000000ff
        /*030c*/ 	.word	0x00000150
        /*0310*/ 	.short	0x0100
        /*0312*/ 	.byte	0x08
	.zero		1


	//   ....[37]....
        /*0314*/ 	.word	0x00000a80
        /*0318*/ 	.word	0x000000ff
        /*031c*/ 	.word	0x00000158
        /*0320*/ 	.short	0x0100
        /*0322*/ 	.byte	0x08
	.zero		1


	//   ....[38]....
        /*0324*/ 	.word	0x00000ac0
        /*0328*/ 	.word	0x000000ff
        /*032c*/ 	.word	0x00000130
        /*0330*/ 	.short	0x0100
        /*0332*/ 	.byte	0x09
	.zero		1


	//   ....[39]....
        /*0334*/ 	.word	0x00000ad0
        /*0338*/ 	.word	0x000000ff
        /*033c*/ 	.word	0x00000138
        /*0340*/ 	.short	0x0100
        /*0342*/ 	.byte	0x09
	.zero		1


	//   ....[40]....
        /*0344*/ 	.word	0x00000ae0
        /*0348*/ 	.word	0x000000ff
        /*034c*/ 	.word	0x00000140
        /*0350*/ 	.short	0x0100
        /*0352*/ 	.byte	0x09
	.zero		1


	//   ....[41]....
        /*0354*/ 	.word	0x00000af0
        /*0358*/ 	.word	0x000000ff
        /*035c*/ 	.word	0x00000148
        /*0360*/ 	.short	0x0100
        /*0362*/ 	.byte	0x09
	.zero		1


	//   ....[42]....
        /*0364*/ 	.word	0x00001930
        /*0368*/ 	.word	0x0000005f
        /*036c*/ 	.word	0x00000000
        /*0370*/ 	.short	0x010a
        /*0372*/ 	.byte	0x2a
	.zero		1


	//   ....[43]....
        /*0374*/ 	.word	0x00001ad0
        /*0378*/ 	.word	0x00000003
        /*037c*/ 	.word	0x00000000
        /*0380*/ 	.short	0x010a
        /*0382*/ 	.byte	0x3f
	.zero		1


	//   ....[44]....
        /*0384*/ 	.word	0x00001b10
        /*0388*/ 	.word	0x00000003
        /*038c*/ 	.word	0x00000000
        /*0390*/ 	.short	0x010a
        /*0392*/ 	.byte	0x3f
	.zero		1


	//   ....[45]....
        /*0394*/ 	.word	0x00001d10
        /*0398*/ 	.word	0x000000ff
        /*039c*/ 	.word	0x00000000
        /*03a0*/ 	.short	0x010a
        /*03a2*/ 	.byte	0x04
	.zero		1


	//   ....[46]....
        /*03a4*/ 	.word	0x00001d50
        /*03a8*/ 	.word	0x000000ff
        /*03ac*/ 	.word	0x00000000
        /*03b0*/ 	.short	0x010a
        /*03b2*/ 	.byte	0x04
	.zero		1


	//   ....[47]....
        /*03b4*/ 	.word	0x00001eb0
        /*03b8*/ 	.word	0x00000005
        /*03bc*/ 	.word	0x00000000
        /*03c0*/ 	.short	0x0101
        /*03c2*/ 	.byte	0x3f
	.zero		1


	//   ....[48]....
        /*03c4*/ 	.word	0x00001fb0
        /*03c8*/ 	.word	0x00000060
        /*03cc*/ 	.word	0x00000000
        /*03d0*/ 	.short	0x0101
        /*03d2*/ 	.byte	0x2f
	.zero		1


	//   ....[49]....
        /*03d4*/ 	.word	0x000020b0
        /*03d8*/ 	.word	0x00000003
        /*03dc*/ 	.word	0x00000000
        /*03e0*/ 	.short	0x0101
        /*03e2*/ 	.byte	0x3f
	.zero		1


	//   ....[50]....
        /*03e4*/ 	.word	0x00002170
        /*03e8*/ 	.word	0x0000005f
        /*03ec*/ 	.word	0x00000010
        /*03f0*/ 	.short	0x010a
        /*03f2*/ 	.byte	0x2a
	.zero		1


	//   ....[51]....
        /*03f4*/ 	.word	0x000063b0
        /*03f8*/ 	.word	0x00000062
        /*03fc*/ 	.word	0x00000000
        /*0400*/ 	.short	0x0101
        /*0402*/ 	.byte	0x2f
	.zero		1


	//   ....[52]....
        /*0404*/ 	.word	0x00006e30
        /*0408*/ 	.word	0x0000000a
        /*040c*/ 	.word	0x00000090
        /*0410*/ 	.short	0x010a
        /*0412*/ 	.byte	0x3f
	.zero		1


	//   ....[53]....
        /*0414*/ 	.word	0x00007220
        /*0418*/ 	.word	0x00000005
        /*041c*/ 	.word	0x00000158
        /*0420*/ 	.short	0x0101
        /*0422*/ 	.byte	0x3f
	.zero		1


	//   ....[54]....
        /*0424*/ 	.word	0x000079a0
        /*0428*/ 	.word	0x00000009
        /*042c*/ 	.word	0x00000000
        /*0430*/ 	.short	0x010a
        /*0432*/ 	.byte	0x3f
	.zero		1


	//   ....[55]....
        /*0434*/ 	.word	0x00007a20
        /*0438*/ 	.word	0x00000008
        /*043c*/ 	.word	0x00000000
        /*0440*/ 	.short	0x010a
        /*0442*/ 	.byte	0x3f
	.zero		1


	//   ....[56]....
        /*0444*/ 	.word	0x00007ab0
        /*0448*/ 	.word	0x00000009
        /*044c*/ 	.word	0x00000000
        /*0450*/ 	.short	0x010a
        /*0452*/ 	.byte	0x3f
	.zero		1


	//   ....[57]....
        /*0454*/ 	.word	0x00007b40
        /*0458*/ 	.word	0x00000008
        /*045c*/ 	.word	0x00000000
        /*0460*/ 	.short	0x010a
        /*0462*/ 	.byte	0x3f
	.zero		1


	//   ....[58]....
        /*0464*/ 	.word	0x00007bd0
        /*0468*/ 	.word	0x00000009
        /*046c*/ 	.word	0x00000000
        /*0470*/ 	.short	0x010a
        /*0472*/ 	.byte	0x3f
	.zero		1


	//   ....[59]....
        /*0474*/ 	.word	0x00007c60
        /*0478*/ 	.word	0x00000008
        /*047c*/ 	.word	0x00000000
        /*0480*/ 	.short	0x010a
        /*0482*/ 	.byte	0x3f
	.zero		1


	//   ....[60]....
        /*0484*/ 	.word	0x00007cf0
        /*0488*/ 	.word	0x00000009
        /*048c*/ 	.word	0x00000000
        /*0490*/ 	.short	0x010a
        /*0492*/ 	.byte	0x3f
	.zero		1


	//   ....[61]....
        /*0494*/ 	.word	0x00007d80
        /*0498*/ 	.word	0x00000008
        /*049c*/ 	.word	0x00000000
        /*04a0*/ 	.short	0x010a
        /*04a2*/ 	.byte	0x3f
	.zero		1


	//   ....[62]....
        /*04a4*/ 	.word	0x00007e10
        /*04a8*/ 	.word	0x00000009
        /*04ac*/ 	.word	0x00000000
        /*04b0*/ 	.short	0x010a
        /*04b2*/ 	.byte	0x3f
	.zero		1


	//   ....[63]....
        /*04b4*/ 	.word	0x00007ea0
        /*04b8*/ 	.word	0x00000008
        /*04bc*/ 	.word	0x00000000
        /*04c0*/ 	.short	0x010a
        /*04c2*/ 	.byte	0x3f
	.zero		1


	//   ....[64]....
        /*04c4*/ 	.word	0x00007f30
        /*04c8*/ 	.word	0x00000009
        /*04cc*/ 	.word	0x00000000
        /*04d0*/ 	.short	0x010a
        /*04d2*/ 	.byte	0x3f
	.zero		1


	//   ....[65]....
        /*04d4*/ 	.word	0x00007fc0
        /*04d8*/ 	.word	0x00000008
        /*04dc*/ 	.word	0x00000000
        /*04e0*/ 	.short	0x010a
        /*04e2*/ 	.byte	0x3f
	.zero		1


	//   ....[66]....
        /*04e4*/ 	.word	0x00008050
        /*04e8*/ 	.word	0x00000009
        /*04ec*/ 	.word	0x00000000
        /*04f0*/ 	.short	0x010a
        /*04f2*/ 	.byte	0x3f
	.zero		1


	//   ....[67]....
        /*04f4*/ 	.word	0x000080e0
        /*04f8*/ 	.word	0x00000008
        /*04fc*/ 	.word	0x00000000
        /*0500*/ 	.short	0x010a
        /*0502*/ 	.byte	0x3f
	.zero		1


	//   ....[68]....
        /*0504*/ 	.word	0x00008170
        /*0508*/ 	.word	0x00000009
        /*050c*/ 	.word	0x00000000
        /*0510*/ 	.short	0x010a
        /*0512*/ 	.byte	0x3f
	.zero		1


	//   ....[69]....
        /*0514*/ 	.word	0x00008200
        /*0518*/ 	.word	0x00000008
        /*051c*/ 	.word	0x00000000
        /*0520*/ 	.short	0x010a
        /*0522*/ 	.byte	0x3f
	.zero		1


	//   ....[70]....
        /*0524*/ 	.word	0x00008290
        /*0528*/ 	.word	0x0000000b
        /*052c*/ 	.word	0x00000000
        /*0530*/ 	.short	0x010a
        /*0532*/ 	.byte	0x3f
	.zero		1


	//   ....[71]....
        /*0534*/ 	.word	0x00008320
        /*0538*/ 	.word	0x00000003
        /*053c*/ 	.word	0x00000000
        /*0540*/ 	.short	0x010a
        /*0542*/ 	.byte	0x3f
	.zero		1


	//   ....[72]....
        /*0544*/ 	.word	0x00008380
        /*0548*/ 	.word	0x00000061
        /*054c*/ 	.word	0x00000000
        /*0550*/ 	.short	0x010a
        /*0552*/ 	.byte	0x3f
	.zero		1


	//   ....[73]....
        /*0554*/ 	.word	0x000083d0
        /*0558*/ 	.word	0x00000003
        /*055c*/ 	.word	0x00000000
        /*0560*/ 	.short	0x010a
        /*0562*/ 	.byte	0x3f
	.zero		1


	//   ....[74]....
        /*0564*/ 	.word	0x00008430
        /*0568*/ 	.word	0x00000005
        /*056c*/ 	.word	0x00000000
        /*0570*/ 	.short	0x010a
        /*0572*/ 	.byte	0x3f
	.zero		1


	//   ....[75]....
        /*0574*/ 	.word	0x00008480
        /*0578*/ 	.word	0x00000061
        /*057c*/ 	.word	0x00000010
        /*0580*/ 	.short	0x010a
        /*0582*/ 	.byte	0x3f
	.zero		1


	//   ....[76]....
        /*0584*/ 	.word	0x00008550
        /*0588*/ 	.word	0x0000000a
        /*058c*/ 	.word	0x00000090
        /*0590*/ 	.short	0x010a
        /*0592*/ 	.byte	0x3f
	.zero		1


	//   ....[77]....
        /*0594*/ 	.word	0x00008620
        /*0598*/ 	.word	0x00000009
        /*059c*/ 	.word	0x00000000
        /*05a0*/ 	.short	0x010a
        /*05a2*/ 	.byte	0x3f
	.zero		1


	//   ....[78]....
        /*05a4*/ 	.word	0x00008670
        /*05a8*/ 	.word	0x00000008
        /*05ac*/ 	.word	0x00000000
        /*05b0*/ 	.short	0x010a
        /*05b2*/ 	.byte	0x3f
	.zero		1


	//   ....[79]....
        /*05b4*/ 	.word	0x000086c0
        /*05b8*/ 	.word	0x00000009
        /*05bc*/ 	.word	0x00000000
        /*05c0*/ 	.short	0x010a
        /*05c2*/ 	.byte	0x3f
	.zero		1


	//   ....[80]....
        /*05c4*/ 	.word	0x00008710
        /*05c8*/ 	.word	0x00000008
        /*05cc*/ 	.word	0x00000000
        /*05d0*/ 	.short	0x010a
        /*05d2*/ 	.byte	0x3f
	.zero		1


	//   ....[81]....
        /*05d4*/ 	.word	0x00008760
        /*05d8*/ 	.word	0x00000009
        /*05dc*/ 	.word	0x00000000
        /*05e0*/ 	.short	0x010a
        /*05e2*/ 	.byte	0x3f
	.zero		1


	//   ....[82]....
        /*05e4*/ 	.word	0x000087b0
        /*05e8*/ 	.word	0x00000008
        /*05ec*/ 	.word	0x00000000
        /*05f0*/ 	.short	0x010a
        /*05f2*/ 	.byte	0x3f
	.zero		1


	//   ....[83]....
        /*05f4*/ 	.word	0x00008800
        /*05f8*/ 	.word	0x00000009
        /*05fc*/ 	.word	0x00000000
        /*0600*/ 	.short	0x010a
        /*0602*/ 	.byte	0x3f
	.zero		1


	//   ....[84]....
        /*0604*/ 	.word	0x00008850
        /*0608*/ 	.word	0x00000008
        /*060c*/ 	.word	0x00000000
        /*0610*/ 	.short	0x010a
        /*0612*/ 	.byte	0x3f
	.zero		1


	//   ....[85]....
        /*0614*/ 	.word	0x000088a0
        /*0618*/ 	.word	0x00000009
        /*061c*/ 	.word	0x00000000
        /*0620*/ 	.short	0x010a
        /*0622*/ 	.byte	0x3f
	.zero		1


	//   ....[86]....
        /*0624*/ 	.word	0x000088f0
        /*0628*/ 	.word	0x00000008
        /*062c*/ 	.word	0x00000000
        /*0630*/ 	.short	0x010a
        /*0632*/ 	.byte	0x3f
	.zero		1


	//   ....[87]....
        /*0634*/ 	.word	0x00008940
        /*0638*/ 	.word	0x00000009
        /*063c*/ 	.word	0x00000000
        /*0640*/ 	.short	0x010a
        /*0642*/ 	.byte	0x3f
	.zero		1


	//   ....[88]....
        /*0644*/ 	.word	0x00008990
        /*0648*/ 	.word	0x00000008
        /*064c*/ 	.word	0x00000000
        /*0650*/ 	.short	0x010a
        /*0652*/ 	.byte	0x3f
	.zero		1


	//   ....[89]....
        /*0654*/ 	.word	0x000089e0
        /*0658*/ 	.word	0x00000009
        /*065c*/ 	.word	0x00000000
        /*0660*/ 	.short	0x010a
        /*0662*/ 	.byte	0x3f
	.zero		1


	//   ....[90]....
        /*0664*/ 	.word	0x00008a30
        /*0668*/ 	.word	0x00000008
        /*066c*/ 	.word	0x00000000
        /*0670*/ 	.short	0x010a
        /*0672*/ 	.byte	0x3f
	.zero		1


	//   ....[91]....
        /*0674*/ 	.word	0x00008a80
        /*0678*/ 	.word	0x00000009
        /*067c*/ 	.word	0x00000000
        /*0680*/ 	.short	0x010a
        /*0682*/ 	.byte	0x3f
	.zero		1


	//   ....[92]....
        /*0684*/ 	.word	0x00008ad0
        /*0688*/ 	.word	0x00000008
        /*068c*/ 	.word	0x00000000
        /*0690*/ 	.short	0x010a
        /*0692*/ 	.byte	0x3f
	.zero		1


	//   ....[93]....
        /*0694*/ 	.word	0x00008b20
        /*0698*/ 	.word	0x0000000b
        /*069c*/ 	.word	0x00000000
        /*06a0*/ 	.short	0x010a
        /*06a2*/ 	.byte	0x3f
	.zero		1


	//----- nvinfo : EIATTR_NUM_MBARRIERS
	.align		4
.L_37:
        /*06a4*/ 	.byte	0x03, 0x38
        /*06a6*/ 	.short	0x002a


	//----- nvinfo : EIATTR_EXIT_INSTR_OFFSETS
	.align		4
        /*06a8*/ 	.byte	0x04, 0x1c
        /*06aa*/ 	.short	(.L_39 - .L_38)


	//   ....[0]....
.L_38:
        /*06ac*/ 	.word	0x000015e0


	//   ....[1]....
        /*06b0*/ 	.word	0x00001640


	//   ....[2]....
        /*06b4*/ 	.word	0x00006a40


	//   ....[3]....
        /*06b8*/ 	.word	0x00006a70


	//   ....[4]....
        /*06bc*/ 	.word	0x00008370


	//----- nvinfo : EIATTR_MAX_THREADS
	.align		4
.L_39:
        /*06c0*/ 	.byte	0x04, 0x05
        /*06c2*/ 	.short	(.L_41 - .L_40)
.L_40:
        /*06c4*/ 	.word	0x00000180
        /*06c8*/ 	.word	0x00000001
        /*06cc*/ 	.word	0x00000001


	//----- nvinfo : EIATTR_CRS_STACK_SIZE
	.align		4
.L_41:
        /*06d0*/ 	.byte	0x04, 0x1e
        /*06d2*/ 	.short	(.L_43 - .L_42)
.L_42:
        /*06d4*/ 	.word	0x00000000


	//----- nvinfo : EIATTR_CBANK_PARAM_SIZE
	.align		4
.L_43:
        /*06d8*/ 	.byte	0x03, 0x19
        /*06da*/ 	.short	0x0470


	//----- nvinfo : EIATTR_PARAM_CBANK
	.align		4
        /*06dc*/ 	.byte	0x04, 0x0a
        /*06de*/ 	.short	(.L_45 - .L_44)
	.align		4
.L_44:
        /*06e0*/ 	.word	index@(.nv.constant0._ZN7cutlass13device_kernelINS_4gemm6kernel13GemmUniversalIN4cute5tupleIJiiiiEEENS1_10collective13CollectiveMmaINS1_34MainloopSm90TmaGmmaWarpSpecializedILi18ENS5_IJNS4_1CILi2EEENSA_ILi4EEENSA_ILi1EEEEEENS1_32KernelTmaWarpSpecializedPingpongEEENS5_IJNSA_ILi64EEENSA_ILi128EEENSA_ILi32EEEEEENS_6half_tENS5_IJlSD_lEEESL_SM_NS4_8TiledMMAINS4_8MMA_AtomIJNS4_4SM904GMMA26MMA_64x128x16_F32F16F16_SSILNSQ_5MajorE0ELSS_0ELNSQ_7ScaleInE1ELST_1EEEEEENS4_6LayoutINS5_IJSD_SD_SD_EEENS5_IJNSA_ILi0EEESY_SY_EEEEENS5_IJNS4_10UnderscoreES11_S11_EEEEENS4_23SM90_TMA_LOAD_MULTICASTENS4_14ComposedLayoutINS4_7SwizzleILi2ELi4ELi3EEENS4_18smem_ptr_flag_bitsILi16EEENSW_INS5_IJNSA_ILi8EEESJ_EEENS5_IJSJ_SD_EEEEEEEvNS4_8identityES14_S1E_vS1F_EENS_8epilogue10collective6detail29Sm90TmaWarpSpecializedAdapterINS1I_15DefaultEpilogueISL_SM_SM_NS1H_6thread17LinearCombinationISL_Li1EffLNS1M_9ScaleType4KindE0ELNS_15FloatRoundStyleE2ESL_EENS1_15EpilogueDefaultEEEEEvvEEEEvNT_6ParamsE)
        /*06e4*/ 	.short	0x0210
        /*06e6*/ 	.short	0x0470


	//----- nvinfo : EIATTR_SW_WAR
	.align		4
.L_45:
        /*06e8*/ 	.byte	0x04, 0x36
        /*06ea*/ 	.short	(.L_47 - .L_46)
.L_46:
        /*06ec*/ 	.word	0x00000008
.L_47:


//--------------------- .nv.callgraph             --------------------------
	.section	.nv.callgraph,"",@"SHT_CUDA_CALLGRAPH"
	.align	4
	.sectionentsize	8
	.align		4
        /*0000*/ 	.word	0x00000000
	.align		4
        /*0004*/ 	.word	0xffffffff
	.align		4
        /*0008*/ 	.word	index@(_ZN7cutlass13device_kernelINS_4gemm6kernel13GemmUniversalIN4cute5tupleIJiiiiEEENS1_10collective13CollectiveMmaINS1_34MainloopSm90TmaGmmaWarpSpecializedILi18ENS5_IJNS4_1CILi2EEENSA_ILi4EEENSA_ILi1EEEEEENS1_32KernelTmaWarpSpecializedPingpongEEENS5_IJNSA_ILi64EEENSA_ILi128EEENSA_ILi32EEEEEENS_6half_tENS5_IJlSD_lEEESL_SM_NS4_8TiledMMAINS4_8MMA_AtomIJNS4_4SM904GMMA26MMA_64x128x16_F32F16F16_SSILNSQ_5MajorE0ELSS_0ELNSQ_7ScaleInE1ELST_1EEEEEENS4_6LayoutINS5_IJSD_SD_SD_EEENS5_IJNSA_ILi0EEESY_SY_EEEEENS5_IJNS4_10UnderscoreES11_S11_EEEEENS4_23SM90_TMA_LOAD_MULTICASTENS4_14ComposedLayoutINS4_7SwizzleILi2ELi4ELi3EEENS4_18smem_ptr_flag_bitsILi16EEENSW_INS5_IJNSA_ILi8EEESJ_EEENS5_IJSJ_SD_EEEEEEEvNS4_8identityES14_S1E_vS1F_EENS_8epilogue10collective6detail29Sm90TmaWarpSpecializedAdapterINS1I_15DefaultEpilogueISL_SM_SM_NS1H_6thread17LinearCombinationISL_Li1EffLNS1M_9ScaleType4KindE0ELNS_15FloatRoundStyleE2ESL_EENS1_15EpilogueDefaultEEEEEvvEEEEvNT_6ParamsE)
	.align		4
        /*000c*/ 	.word	index@(__assertfail)
	.align		4
        /*0010*/ 	.word	0x00000000
	.align		4
        /*0014*/ 	.word	0xfffffffe
	.align		4
        /*0018*/ 	.word	0x00000000
	.align		4
        /*001c*/ 	.word	0xfffffffd
	.align		4
        /*0020*/ 	.word	0x00000000
	.align		4
        /*0024*/ 	.word	0xfffffffc


//--------------------- .nv.constant4             --------------------------
	.section	.nv.constant4,"a",@progbits
	.align	8
	.align		8
.nv.constant4:
        /*0000*/ 	.dword	__assertfail
	.align		8
        /*0008*/ 	.dword	__unnamed_1
	.align		8
        /*0010*/ 	.dword	_ZN40_INTERNAL_4bd30634_4_k_cu_42163c5a_266744cuda3std3__45__cpo5beginE
	.align		8
        /*0018*/ 	.dword	_ZN40_INTERNAL_4bd30634_4_k_cu_42163c5a_266744cuda3std3__45__cpo3endE
	.align		8
        /*0020*/ 	.dword	_ZN40_INTERNAL_4bd30634_4_k_cu_42163c5a_266744cuda3std3__45__cpo6cbeginE
	.align		8
        /*0028*/ 	.dword	_ZN40_INTERNAL_4bd30634_4_k_cu_42163c5a_266744cuda3std3__45__cpo4cendE
	.align		8
        /*0030*/ 	.dword	_ZN40_INTERNAL_4bd30634_4_k_cu_42163c5a_266744cuda3std3__442_GLOBAL__N__4bd30634_4_k_cu_42163c5a_266746ignoreE
	.align		8
        /*0038*/ 	.dword	_ZN40_INTERNAL_4bd30634_4_k_cu_42163c5a_266744cuda3std3__419piecewise_constructE
	.align		8
        /*0040*/ 	.dword	_ZN40_INTERNAL_4bd30634_4_k_cu_42163c5a_266744cuda3std3__48in_placeE
	.align		8
        /*0048*/ 	.dword	_ZN40_INTERNAL_4bd30634_4_k_cu_42163c5a_266744cuda3std6ranges3__45__cpo4swapE
	.align		8
        /*0050*/ 	.dword	_ZN40_INTERNAL_4bd30634_4_k_cu_42163c5a_266744cuda3std6ranges3__45__cpo9iter_moveE
	.align		8
        /*0058*/ 	.dword	_ZN40_INTERNAL_4bd30634_4_k_cu_42163c5a_266744cute7productE
	.align		8
        /*0060*/ 	.dword	_ZN40_INTERNAL_4bd30634_4_k_cu_42163c5a_266744cute1_E
	.align		8
        /*0068*/ 	.dword	$str$22
	.align		8
        /*0070*/ 	.dword	$str$23


//--------------------- .text._ZN7cutlass13device_kernelINS_4gemm6kernel13GemmUniversalIN4cute5tupleIJiiiiEEENS1_10collective13CollectiveMmaINS1_34MainloopSm90TmaGmmaWarpSpecializedILi18ENS5_IJNS4_1CILi2EEENSA_ILi4EEENSA_ILi1EEEEEENS1_32KernelTmaWarpSpecializedPingpongEEENS5_IJNSA_ILi64EEENSA_ILi128EEENSA_ILi32EEEEEENS_6half_tENS5_IJlSD_lEEESL_SM_NS4_8TiledMMAINS4_8MMA_AtomIJNS4_4SM904GMMA26MMA_64x128x16_F32F16F16_SSILNSQ_5MajorE0ELSS_0ELNSQ_7ScaleInE1ELST_1EEEEEENS4_6LayoutINS5_IJSD_SD_SD_EEENS5_IJNSA_ILi0EEESY_SY_EEEEENS5_IJNS4_10UnderscoreES11_S11_EEEEENS4_23SM90_TMA_LOAD_MULTICASTENS4_14ComposedLayoutINS4_7SwizzleILi2ELi4ELi3EEENS4_18smem_ptr_flag_bitsILi16EEENSW_INS5_IJNSA_ILi8EEESJ_EEENS5_IJSJ_SD_EEEEEEEvNS4_8identityES14_S1E_vS1F_EENS_8epilogue10collective6detail29Sm90TmaWarpSpecializedAdapterINS1I_15DefaultEpilogueISL_SM_SM_NS1H_6thread17LinearCombinationISL_Li1EffLNS1M_9ScaleType4KindE0ELNS_15FloatRoundStyleE2ESL_EENS1_15EpilogueDefaultEEEEEvvEEEEvNT_6ParamsE --------------------------
	.section	.text._ZN7cutlass13device_kernelINS_4gemm6kernel13GemmUniversalIN4cute5tupleIJiiiiEEENS1_10collective13CollectiveMmaINS1_34MainloopSm90TmaGmmaWarpSpecializedILi18ENS5_IJNS4_1CILi2EEENSA_ILi4EEENSA_ILi1EEEEEENS1_32KernelTmaWarpSpecializedPingpongEEENS5_IJNSA_ILi64EEENSA_ILi128EEENSA_ILi32EEEEEENS_6half_tENS5_IJlSD_lEEESL_SM_NS4_8TiledMMAINS4_8MMA_AtomIJNS4_4SM904GMMA26MMA_64x128x16_F32F16F16_SSILNSQ_5MajorE0ELSS_0ELNSQ_7ScaleInE1ELST_1EEEEEENS4_6LayoutINS5_IJSD_SD_SD_EEENS5_IJNSA_ILi0EEESY_SY_EEEEENS5_IJNS4_10UnderscoreES11_S11_EEEEENS4_23SM90_TMA_LOAD_MULTICASTENS4_14ComposedLayoutINS4_7SwizzleILi2ELi4ELi3EEENS4_18smem_ptr_flag_bitsILi16EEENSW_INS5_IJNSA_ILi8EEESJ_EEENS5_IJSJ_SD_EEEEEEEvNS4_8identityES14_S1E_vS1F_EENS_8epilogue10collective6detail29Sm90TmaWarpSpecializedAdapterINS1I_15DefaultEpilogueISL_SM_SM_NS1H_6thread17LinearCombinationISL_Li1EffLNS1M_9ScaleType4KindE0ELNS_15FloatRoundStyleE2ESL_EENS1_15EpilogueDefaultEEEEEvvEEEEvNT_6ParamsE,"ax",@progbits
	.align	128
.text._ZN7cutlass13device_kernelINS_4gemm6kernel13GemmUniversalIN4cute5tupleIJiiiiEEENS1_10collective13CollectiveMmaINS1_34MainloopSm90TmaGmmaWarpSpecializedILi18ENS5_IJNS4_1CILi2EEENSA_ILi4EEENSA_ILi1EEEEEENS1_32KernelTmaWarpSpecializedPingpongEEENS5_IJNSA_ILi64EEENSA_ILi128EEENSA_ILi32EEEEEENS_6half_tENS5_IJlSD_lEEESL_SM_NS4_8TiledMMAINS4_8MMA_AtomIJNS4_4SM904GMMA26MMA_64x128x16_F32F16F16_SSILNSQ_5MajorE0ELSS_0ELNSQ_7ScaleInE1ELST_1EEEEEENS4_6LayoutINS5_IJSD_SD_SD_EEENS5_IJNSA_ILi0EEESY_SY_EEEEENS5_IJNS4_10UnderscoreES11_S11_EEEEENS4_23SM90_TMA_LOAD_MULTICASTENS4_14ComposedLayoutINS4_7SwizzleILi2ELi4ELi3EEENS4_18smem_ptr_flag_bitsILi16EEENSW_INS5_IJNSA_ILi8EEESJ_EEENS5_IJSJ_SD_EEEEEEEvNS4_8identityES14_S1E_vS1F_EENS_8epilogue10collective6detail29Sm90TmaWarpSpecializedAdapterINS1I_15DefaultEpilogueISL_SM_SM_NS1H_6thread17LinearCombinationISL_Li1EffLNS1M_9ScaleType4KindE0ELNS_15FloatRoundStyleE2ESL_EENS1_15EpilogueDefaultEEEEEvvEEEEvNT_6ParamsE:
        .type           _ZN7cutlass13device_kernelINS_4gemm6kernel13GemmUniversalIN4cute5tupleIJiiiiEEENS1_10collective13CollectiveMmaINS1_34MainloopSm90TmaGmmaWarpSpecializedILi18ENS5_IJNS4_1CILi2EEENSA_ILi4EEENSA_ILi1EEEEEENS1_32KernelTmaWarpSpecializedPingpongEEENS5_IJNSA_ILi64EEENSA_ILi128EEENSA_ILi32EEEEEENS_6half_tENS5_IJlSD_lEEESL_SM_NS4_8TiledMMAINS4_8MMA_AtomIJNS4_4SM904GMMA26MMA_64x128x16_F32F16F16_SSILNSQ_5MajorE0ELSS_0ELNSQ_7ScaleInE1ELST_1EEEEEENS4_6LayoutINS5_IJSD_SD_SD_EEENS5_IJNSA_ILi0EEESY_SY_EEEEENS5_IJNS4_10UnderscoreES11_S11_EEEEENS4_23SM90_TMA_LOAD_MULTICASTENS4_14ComposedLayoutINS4_7SwizzleILi2ELi4ELi3EEENS4_18smem_ptr_flag_bitsILi16EEENSW_INS5_IJNSA_ILi8EEESJ_EEENS5_IJSJ_SD_EEEEEEEvNS4_8identityES14_S1E_vS1F_EENS_8epilogue10collective6detail29Sm90TmaWarpSpecializedAdapterINS1I_15DefaultEpilogueISL_SM_SM_NS1H_6thread17LinearCombinationISL_Li1EffLNS1M_9ScaleType4KindE0ELNS_15FloatRoundStyleE2ESL_EENS1_15EpilogueDefaultEEEEEvvEEEEvNT_6ParamsE,@function
        .size           _ZN7cutlass13device_kernelINS_4gemm6kernel13GemmUniversalIN4cute5tupleIJiiiiEEENS1_10collective13CollectiveMmaINS1_34MainloopSm90TmaGmmaWarpSpecializedILi18ENS5_IJNS4_1CILi2EEENSA_ILi4EEENSA_ILi1EEEEEENS1_32KernelTmaWarpSpecializedPingpongEEENS5_IJNSA_ILi64EEENSA_ILi128EEENSA_ILi32EEEEEENS_6half_tENS5_IJlSD_lEEESL_SM_NS4_8TiledMMAINS4_8MMA_AtomIJNS4_4SM904GMMA26MMA_64x128x16_F32F16F16_SSILNSQ_5MajorE0ELSS_0ELNSQ_7ScaleInE1ELST_1EEEEEENS4_6LayoutINS5_IJSD_SD_SD_EEENS5_IJNSA_ILi0EEESY_SY_EEEEENS5_IJNS4_10UnderscoreES11_S11_EEEEENS4_23SM90_TMA_LOAD_MULTICASTENS4_14ComposedLayoutINS4_7SwizzleILi2ELi4ELi3EEENS4_18smem_ptr_flag_bitsILi16EEENSW_INS5_IJNSA_ILi8EEESJ_EEENS5_IJSJ_SD_EEEEEEEvNS4_8identityES14_S1E_vS1F_EENS_8epilogue10collective6detail29Sm90TmaWarpSpecializedAdapterINS1I_15DefaultEpilogueISL_SM_SM_NS1H_6thread17LinearCombinationISL_Li1EffLNS1M_9ScaleType4KindE0ELNS_15FloatRoundStyleE2ESL_EENS1_15EpilogueDefaultEEEEEvvEEEEvNT_6ParamsE,(.L_x_230 - _ZN7cutlass13device_kernelINS_4gemm6kernel13GemmUniversalIN4cute5tupleIJiiiiEEENS1_10collective13CollectiveMmaINS1_34MainloopSm90TmaGmmaWarpSpecializedILi18ENS5_IJNS4_1CILi2EEENSA_ILi4EEENSA_ILi1EEEEEENS1_32KernelTmaWarpSpecializedPingpongEEENS5_IJNSA_ILi64EEENSA_ILi128EEENSA_ILi32EEEEEENS_6half_tENS5_IJlSD_lEEESL_SM_NS4_8TiledMMAINS4_8MMA_AtomIJNS4_4SM904GMMA26MMA_64x128x16_F32F16F16_SSILNSQ_5MajorE0ELSS_0ELNSQ_7ScaleInE1ELST_1EEEEEENS4_6LayoutINS5_IJSD_SD_SD_EEENS5_IJNSA_ILi0EEESY_SY_EEEEENS5_IJNS4_10UnderscoreES11_S11_EEEEENS4_23SM90_TMA_LOAD_MULTICASTENS4_14ComposedLayoutINS4_7SwizzleILi2ELi4ELi3EEENS4_18smem_ptr_flag_bitsILi16EEENSW_INS5_IJNSA_ILi8EEESJ_EEENS5_IJSJ_SD_EEEEEEEvNS4_8identityES14_S1E_vS1F_EENS_8epilogue10collective6detail29Sm90TmaWarpSpecializedAdapterINS1I_15DefaultEpilogueISL_SM_SM_NS1H_6thread17LinearCombinationISL_Li1EffLNS1M_9ScaleType4KindE0ELNS_15FloatRoundStyleE2ESL_EENS1_15EpilogueDefaultEEEEEvvEEEEvNT_6ParamsE)
        .other          _ZN7cutlass13device_kernelINS_4gemm6kernel13GemmUniversalIN4cute5tupleIJiiiiEEENS1_10collective13CollectiveMmaINS1_34MainloopSm90TmaGmmaWarpSpecializedILi18ENS5_IJNS4_1CILi2EEENSA_ILi4EEENSA_ILi1EEEEEENS1_32KernelTmaWarpSpecializedPingpongEEENS5_IJNSA_ILi64EEENSA_ILi128EEENSA_ILi32EEEEEENS_6half_tENS5_IJlSD_lEEESL_SM_NS4_8TiledMMAINS4_8MMA_AtomIJNS4_4SM904GMMA26MMA_64x128x16_F32F16F16_SSILNSQ_5MajorE0ELSS_0ELNSQ_7ScaleInE1ELST_1EEEEEENS4_6LayoutINS5_IJSD_SD_SD_EEENS5_IJNSA_ILi0EEESY_SY_EEEEENS5_IJNS4_10UnderscoreES11_S11_EEEEENS4_23SM90_TMA_LOAD_MULTICASTENS4_14ComposedLayoutINS4_7SwizzleILi2ELi4ELi3EEENS4_18smem_ptr_flag_bitsILi16EEENSW_INS5_IJNSA_ILi8EEESJ_EEENS5_IJSJ_SD_EEEEEEEvNS4_8identityES14_S1E_vS1F_EENS_8epilogue10collective6detail29Sm90TmaWarpSpecializedAdapterINS1I_15DefaultEpilogueISL_SM_SM_NS1H_6thread17LinearCombinationISL_Li1EffLNS1M_9ScaleType4KindE0ELNS_15FloatRoundStyleE2ESL_EENS1_15EpilogueDefaultEEEEEvvEEEEvNT_6ParamsE,@"STO_CUDA_ENTRY STV_DEFAULT"
_ZN7cutlass13device_kernelINS_4gemm6kernel13GemmUniversalIN4cute5tupleIJiiiiEEENS1_10collective13CollectiveMmaINS1_34MainloopSm90TmaGmmaWarpSpecializedILi18ENS5_IJNS4_1CILi2EEENSA_ILi4EEENSA_ILi1EEEEEENS1_32KernelTmaWarpSpecializedPingpongEEENS5_IJNSA_ILi64EEENSA_ILi128EEENSA_ILi32EEEEEENS_6half_tENS5_IJlSD_lEEESL_SM_NS4_8TiledMMAINS4_8MMA_AtomIJNS4_4SM904GMMA26MMA_64x128x16_F32F16F16_SSILNSQ_5MajorE0ELSS_0ELNSQ_7ScaleInE1ELST_1EEEEEENS4_6LayoutINS5_IJSD_SD_SD_EEENS5_IJNSA_ILi0EEESY_SY_EEEEENS5_IJNS4_10UnderscoreES11_S11_EEEEENS4_23SM90_TMA_LOAD_MULTICASTENS4_14ComposedLayoutINS4_7SwizzleILi2ELi4ELi3EEENS4_18smem_ptr_flag_bitsILi16EEENSW_INS5_IJNSA_ILi8EEESJ_EEENS5_IJSJ_SD_EEEEEEEvNS4_8identityES14_S1E_vS1F_EENS_8epilogue10collective6detail29Sm90TmaWarpSpecializedAdapterINS1I_15DefaultEpilogueISL_SM_SM_NS1H_6thread17LinearCombinationISL_Li1EffLNS1M_9ScaleType4KindE0ELNS_15FloatRoundStyleE2ESL_EENS1_15EpilogueDefaultEEEEEvvEEEEvNT_6ParamsE:
[----:B------:R-:W0:Y:S02]  /*0000*/  LDC R1, c[0x0][0x28] ;  /* 0x00000a00ff017b82 */ /* 0x000e240000000800 */
[----:B0-----:R-:W-:Y:S01]  /*0010*/  VIADD R1, R1, 0xfffffff8 ;  /* 0xfffffff801017836 */ /* 0x001fe20000000000 */
[----:B------:R-:W0:Y:S01]  /*0020*/  S2R R4, SR_TID.X ;  /* 0x0000000000047919 */ /* 0x000e220000002100 */
[----:B------:R-:W-:Y:S01]  /*0030*/  ELECT P0, URZ, PT ;  /* 0x00000000003f782f */ /* 0x000fe20003800000 */
[----:B------:R-:W-:Y:S01]  /*0040*/  BSSY B0, `(.L_x_0) ;  /* 0x000000f000007945 */ /* 0x000fe20003800000 */
[--C-:B0-----:R-:W-:Y:S02]  /*0050*/  SHF.R.U32.HI R2, RZ, 0x5, R4.reuse ;  /* 0x00000005ff027819 */ /* 0x101fe40000011604 */
[----:B------:R-:W-:-:S03]  /*0060*/  SHF.R.U32.HI R7, RZ, 0x7, R4 ;  /* 0x00000007ff077819 */ /* 0x000fc60000011604 */
[----:B------:R-:W0:Y:S04]  /*0070*/  SHFL.IDX PT, R5, R2, RZ, 0x1f ;  /* 0x00001fff02057589 */ /* 0x000e2800000e0000 */
[----:B------:R1:W2:Y:S01]  /*0080*/  SHFL.IDX PT, R10, R7, RZ, 0x1f ;  /* 0x00001fff070a7589 */ /* 0x0002a200000e0000 */
[----:B0-----:R-:W-:-:S13]  /*0090*/  ISETP.NE.OR P0, PT, R5, RZ, !P0 ;  /* 0x000000ff0500720c */ /* 0x001fda0004705670 */
[----:B-12---:R-:W-:Y:S05]  /*00a0*/  @P0 BRA `(.L_x_1) ;  /* 0x0000000000200947 */ /* 0x006fea0003800000 */
[----:B------:R-:W-:Y:S02]  /*00b0*/  ULDC.64 UR4, c[0x0][0x198] ;  /* 0x0000660000047ab9 */ /* 0x000fe40000000a00 */
[----:B------:R-:W-:Y:S02]  /*00c0*/  UIADD3 UR6, UP0, UR4, 0xf0, URZ ;  /* 0x000000f004067890 */ /* 0x000fe4000ff1e03f */
[----:B------:R-:W-:Y:S02]  /*00d0*/  UIADD3 UR4, UP1, UR4, 0x1f0, URZ ;  /* 0x000001f004047890 */ /* 0x000fe4000ff3e03f */
[----:B------:R-:W-:Y:S02]  /*00e0*/  UIADD3.X UR7, URZ, UR5, URZ, UP0, !UPT ;  /* 0x000000053f077290 */ /* 0x000fe400087fe43f */
[----:B------:R-:W-:-:S07]  /*00f0*/  UIADD3.X UR5, URZ, UR5, URZ, UP1, !UPT ;  /* 0x000000053f057290 */ /* 0x000fce0008ffe43f */
[----:B------:R0:W-:Y:S02]  /*0100*/  UTMACCTL.PF [UR6] ;  /* 0x00000000060079b9 */ /* 0x0001e40008040000 */
[----:B------:R0:W-:Y:S02]  /*0110*/  UTMACCTL.PF [UR4] ;  /* 0x00000000040079b9 */ /* 0x0001e40008040000 */
[----:B0-----:R-:W-:Y:S01]  /*0120*/  NOP ;  /* 0x0000000000007918 */ /* 0x001fe20000000000 */
.L_x_1:
[----:B------:R-:W-:Y:S05]  /*0130*/  BSYNC B0 ;  /* 0x0000000000007941 */ /* 0x000fea0003800000 */
.L_x_0:
[----:B------:R-:W0:Y:S01]  /*0140*/  SHFL.IDX PT, R8, R2, RZ, 0x1f ;  /* 0x00001fff02087589 */ /* 0x000e2200000e0000 */
[----:B------:R-:W-:-:S04]  /*0150*/  SHF.R.S32.HI R3, RZ, 0x1f, R4 ;  /* 0x0000001fff037819 */ /* 0x000fc80000011404 */
[----:B------:R-:W-:Y:S02]  /*0160*/  LEA.HI R3, R3, R4, RZ, 0x7 ;  /* 0x0000000403037211 */ /* 0x000fe400078f38ff */
[----:B0-----:R-:W-:-:S13]  /*0170*/  ISETP.NE.AND P0, PT, R8, RZ, PT ;  /* 0x000000ff0800720c */ /* 0x001fda0003f05270 */
[----:B------:R-:W-:Y:S05]  /*0180*/  @P0 BRA `(.L_x_2) ;  /* 0x0000000000d40947 */ /* 0x000fea0003800000 */
[----:B------:R-:W-:Y:S01]  /*0190*/  ELECT P0, URZ, PT ;  /* 0x00000000003f782f */ /* 0x000fe20003800000 */
[----:B------:R-:W-:-:S12]  /*01a0*/  BSSY B0, `(.L_x_2) ;  /* 0x0000033000007945 */ /* 0x000fd80003800000 */
[----:B------:R-:W-:Y:S05]  /*01b0*/  @!P0 BRA `(.L_x_3) ;  /* 0x0000000000c48947 */ /* 0x000fea0003800000 */
[----:B------:R-:W0:Y:S01]  /*01c0*/  S2UR UR8, SR_CgaCtaId ;  /* 0x00000000000879c3 */ /* 0x000e220000008800 */
[----:B------:R-:W-:Y:S01]  /*01d0*/  UMOV UR4, 0x400 ;  /* 0x0000040000047882 */ /* 0x000fe20000000000 */
[----:B------:R-:W-:Y:S01]  /*01e0*/  UMOV UR5, 0x1 ;  /* 0x0000000100057882 */ /* 0x000fe20000000000 */
[----:B------:R-:W-:Y:S02]  /*01f0*/  UMOV UR6, 0x5 ;  /* 0x0000000500067882 */ /* 0x000fe40000000000 */
[----:B------:R-:W-:-:S04]  /*0200*/  UIADD3 UR6, -UR6, 0x100000, URZ ;  /* 0x0010000006067890 */ /* 0x000fc8000fffe13f */
[----:B------:R-:W-:Y:S02]  /*0210*/  USHF.L.U32 UR7, UR6, 0xb, URZ ;  /* 0x0000000b06077899 */ /* 0x000fe4000800063f */
[----:B------:R-:W-:Y:S02]  /*0220*/  USHF.L.U32 UR6, UR6, 0x1, URZ ;  /* 0x0000000106067899 */ /* 0x000fe4000800063f */
[----:B0-----:R-:W-:Y:S02]  /*0230*/  ULEA UR8, UR8, UR4, 0x18 ;  /* 0x0000000408087291 */ /* 0x001fe4000f8ec03f */
[----:B------:R-:W-:-:S04]  /*0240*/  UIADD3 UR4, -UR5, 0x100000, URZ ;  /* 0x0010000005047890 */ /* 0x000fc8000fffe13f */
[----:B------:R-:W-:Y:S02]  /*0250*/  USHF.L.U32 UR5, UR4, 0xb, URZ ;  /* 0x0000000b04057899 */ /* 0x000fe4000800063f */
[----:B------:R-:W-:Y:S01]  /*0260*/  USHF.L.U32 UR4, UR4, 0x1, URZ ;  /* 0x0000000104047899 */ /* 0x000fe2000800063f */
[----:B------:R-:W0:Y:S11]  /*0270*/  FENCE.VIEW.ASYNC.S ;  /* 0x00000000000073c6 */ /* 0x000e360000000000 */
[----:B0-----:R0:W1:Y:S01]  /*0280*/  SYNCS.EXCH.64 URZ, [UR8], UR4 ;  /* 0x00000004083f75b2 */ /* 0x0010620008000100 */
[----:B------:R0:W2:Y:S01]  /*0290*/  SYNCS.EXCH.64 URZ, [UR8+0x90], UR6 ;  /* 0x00009006083f75b2 */ /* 0x0000a20008000100 */
[----:B------:R0:W3:Y:S01]  /*02a0*/  SYNCS.EXCH.64 URZ, [UR8+0x8], UR4 ;  /* 0x00000804083f75b2 */ /* 0x0000e20008000100 */
[----:B------:R0:W4:Y:S01]  /*02b0*/  SYNCS.EXCH.64 URZ, [UR8+0x98], UR6 ;  /* 0x00009806083f75b2 */ /* 0x0001220008000100 */
[----:B------:R0:W0:Y:S01]  /*02c0*/  SYNCS.EXCH.64 URZ, [UR8+0x10], UR4 ;  /* 0x00001004083f75b2 */ /* 0x0000220008000100 */
        /* <DEDUP_REMOVED lines=31> */
[----:B-1234-:R-:W-:Y:S01]  /*04c0*/  NOP ;  /* 0x0000000000007918 */ /* 0x01efe20000000000 */
.L_x_3:
[----:B0-----:R-:W-:Y:S05]  /*04d0*/  BSYNC B0 ;  /* 0x0000000000007941 */ /* 0x001fea0003800000 */
.L_x_2:
[----:B------:R-:W0:Y:S01]  /*04e0*/  SHFL.IDX PT, R13, R2, RZ, 0x1f ;  /* 0x00001fff020d7589 */ /* 0x000e2200000e0000 */
[----:B------:R-:W1:Y:S01]  /*04f0*/  S2UR UR12, SR_CTAID.X ;  /* 0x00000000000c79c3 */ /* 0x000e620000002500 */
[----:B------:R-:W-:Y:S02]  /*0500*/  LOP3.LUT R3, R3, 0xffffff80, RZ, 0xc0, !PT ;  /* 0xffffff8003037812 */ /* 0x000fe400078ec0ff */
[----:B------:R-:W-:Y:S01]  /*0510*/  ELECT P0, URZ, PT ;  /* 0x00000000003f782f */ /* 0x000fe20003800000 */
[----:B------:R2:W3:Y:S01]  /*0520*/  SHFL.IDX PT, R12, R2, RZ, 0x1f ;  /* 0x00001fff020c7589 */ /* 0x0004e200000e0000 */
[----:B------:R-:W-:Y:S01]  /*0530*/  ELECT P1, URZ, PT ;  /* 0x00000000003f782f */ /* 0x000fe20003820000 */
[----:B------:R-:W-:Y:S01]  /*0540*/  NOP ;  /* 0x0000000000007918 */ /* 0x000fe20000000000 */
[----:B------:R-:W-:Y:S01]  /*0550*/  IMAD.IADD R3, R4, 0x1, -R3 ;  /* 0x0000000104037824 */ /* 0x000fe200078e0a03 */
[----:B------:R-:W4:Y:S01]  /*0560*/  S2R R6, SR_CTAID.Y ;  /* 0x0000000000067919 */ /* 0x000f220000002600 */
[----:B------:R-:W-:Y:S01]  /*0570*/  ULDC UR4, c[0x0][0x150] ;  /* 0x0000540000047ab9 */ /* 0x000fe20000000800 */
[----:B------:R-:W5:Y:S01]  /*0580*/  LDC R14, c[0x0][0x144] ;  /* 0x00005100ff0e7b82 */ /* 0x000f620000000800 */
[----:B------:R-:W-:Y:S01]  /*0590*/  UMOV UR11, 0x80 ;  /* 0x00000080000b7882 */ /* 0x000fe20000000000 */
[----:B------:R-:W-:Y:S01]  /*05a0*/  SHF.R.S32.HI R0, RZ, 0x1f, R3 ;  /* 0x0000001fff007819 */ /* 0x000fe20000011403 */
[----:B------:R-:W-:Y:S01]  /*05b0*/  NOP ;  /* 0x0000000000007918 */ /* 0x000fe20000000000 */
[C---:B------:R-:W-:Y:S01]  /*05c0*/  VIADD R35, R10.reuse, 0xffffffff ;  /* 0xffffffff0a237836 */ /* 0x040fe20000000000 */
[----:B------:R-:W-:Y:S01]  /*05d0*/  ISETP.NE.AND P4, PT, R10, RZ, PT ;  /* 0x000000ff0a00720c */ /* 0x000fe20003f85270 */
[----:B------:R-:W-:Y:S01]  /*05e0*/  IMAD.MOV.U32 R89, RZ, RZ, 0x1 ;  /* 0x00000001ff597424 */ /* 0x000fe200078e00ff */
[----:B------:R-:W-:Y:S01]  /*05f0*/  LEA.HI R9, R0, R3, RZ, 0x3 ;  /* 0x0000000300097211 */ /* 0x000fe200078f18ff */
[----:B------:R-:W5:Y:S01]  /*0600*/  LDC R15, c[0x0][0x140] ;  /* 0x00005000ff0f7b82 */ /* 0x000f620000000800 */
[----:B------:R-:W-:-:S02]  /*0610*/  ISETP.GE.U32.AND P6, PT, R35, 0x2, PT ;  /* 0x000000022300780c */ /* 0x000fc40003fc6070 */
[--C-:B------:R-:W-:Y:S02]  /*0620*/  SHF.R.S32.HI R11, RZ, 0x3, R9.reuse ;  /* 0x00000003ff0b7819 */ /* 0x100fe40000011409 */
[----:B--2---:R-:W-:Y:S02]  /*0630*/  SHF.R.S32.HI R2, RZ, 0x1f, R9 ;  /* 0x0000001fff027819 */ /* 0x004fe40000011409 */
[----:B------:R-:W-:Y:S01]  /*0640*/  SHF.R.S32.HI R9, RZ, 0x1f, R8 ;  /* 0x0000001fff097819 */ /* 0x000fe20000011408 */
[----:B------:R-:W2:Y:S01]  /*0650*/  LDC R25, c[0x0][0x148] ;  /* 0x00005200ff197b82 */ /* 0x000ea20000000800 */
[----:B0-----:R-:W-:Y:S02]  /*0660*/  ISETP.NE.OR P0, PT, R13, RZ, !P0 ;  /* 0x000000ff0d00720c */ /* 0x001fe40004705670 */
[----:B-1----:R-:W-:Y:S02]  /*0670*/  I2FP.F32.U32 R13, UR12 ;  /* 0x0000000c000d7c45 */ /* 0x002fe40008201000 */
[----:B------:R-:W-:-:S02]  /*0680*/  LEA.HI R2, R2, R11, RZ, 0x2 ;  /* 0x0000000b02027211 */ /* 0x000fc400078f10ff */
[----:B------:R-:W-:Y:S01]  /*0690*/  LEA.HI R9, R9, R8, RZ, 0x2 ;  /* 0x0000000809097211 */ /* 0x000fe200078f10ff */
[----:B------:R-:W-:Y:S01]  /*06a0*/  FMUL R13, R13, UR4 ;  /* 0x000000040d0d7c20 */ /* 0x000fe20008400000 */
[----:B---3--:R-:W-:Y:S01]  /*06b0*/  ISETP.NE.OR P1, PT, R12, RZ, !P1 ;  /* 0x000000ff0c00720c */ /* 0x008fe20004f25670 */
[----:B------:R-:W-:Y:S01]  /*06c0*/  ULDC UR4, c[0x0][0x154] ;  /* 0x0000550000047ab9 */ /* 0x000fe20000000800 */
[----:B------:R-:W-:Y:S02]  /*06d0*/  LOP3.LUT R12, R2, 0xfffffffc, RZ, 0xc0, !PT ;  /* 0xfffffffc020c7812 */ /* 0x000fe400078ec0ff */
[----:B------:R-:W-:Y:S01]  /*06e0*/  LOP3.LUT R9, R9, 0x3ffffffc, RZ, 0xc0, !PT ;  /* 0x3ffffffc09097812 */ /* 0x000fe200078ec0ff */
[----:B------:R-:W0:Y:S01]  /*06f0*/  F2I.U32.TRUNC.NTZ R13, R13 ;  /* 0x0000000d000d7305 */ /* 0x000e22000020f000 */
[----:B------:R-:W-:Y:S01]  /*0700*/  SHF.R.S32.HI R2, RZ, 0x1f, R5 ;  /* 0x0000001fff027819 */ /* 0x000fe20000011405 */
[----:B------:R-:W-:Y:S01]  /*0710*/  IMAD.IADD R12, R11, 0x1, -R12 ;  /* 0x000000010b0c7824 */ /* 0x000fe200078e0a0c */
[----:B------:R-:W-:Y:S01]  /*0720*/  VOTEU.ALL UP1, P0 ;  /* 0x00000000003f7886 */ /* 0x000fe20000020000 */
[----:B------:R-:W-:Y:S01]  /*0730*/  IMAD.IADD R9, R8, 0x1, -R9 ;  /* 0x0000000108097824 */ /* 0x000fe200078e0a09 */
[----:B------:R-:W-:Y:S01]  /*0740*/  LEA.HI R2, R2, R5, RZ, 0x2 ;  /* 0x0000000502027211 */ /* 0x000fe200078f10ff */
[----:B------:R-:W-:Y:S01]  /*0750*/  VOTEU.ALL UP0, P0 ;  /* 0x00000000003f7886 */ /* 0x000fe20000000000 */
[----:B----4-:R-:W-:Y:S01]  /*0760*/  I2FP.F32.U32 R8, R6 ;  /* 0x0000000600087245 */ /* 0x010fe20000201000 */
[----:B------:R-:W-:Y:S01]  /*0770*/  IMAD R9, R9, 0x4, R12 ;  /* 0x0000000409097824 */ /* 0x000fe200078e020c */
[----:B------:R-:W-:Y:S01]  /*0780*/  LOP3.LUT R2, R2, 0xfffffffc, RZ, 0xc0, !PT ;  /* 0xfffffffc02027812 */ /* 0x000fe200078ec0ff */
[----:B------:R-:W-:Y:S01]  /*0790*/  VOTEU.ALL UP2, P1 ;  /* 0x00000000003f7886 */ /* 0x000fe20000840000 */
[----:B------:R-:W1:Y:S01]  /*07a0*/  @!UP1 S2UR UR7, SR_CgaCtaId ;  /* 0x00000000000799c3 */ /* 0x000e620000008800 */
[----:B------:R-:W-:Y:S01]  /*07b0*/  FMUL R8, R8, UR4 ;  /* 0x0000000408087c20 */ /* 0x000fe20008400000 */
[----:B------:R-:W-:Y:S01]  /*07c0*/  IMAD.SHL.U32 R88, R9, 0x4, RZ ;  /* 0x0000000409587824 */ /* 0x000fe200078e00ff */
[----:B------:R-:W-:Y:S01]  /*07d0*/  UMOV UR4, 0x20 ;  /* 0x0000002000047882 */ /* 0x000fe20000000000 */
[----:B------:R-:W-:Y:S01]  /*07e0*/  IMAD.IADD R5, R5, 0x1, -R2 ;  /* 0x0000000105057824 */ /* 0x000fe200078e0a02 */
[----:B------:R-:W-:Y:S01]  /*07f0*/  LEA.HI R2, R9, R9, RZ, 0x1 ;  /* 0x0000000909027211 */ /* 0x000fe200078f08ff */
[----:B0-----:R-:W-:Y:S01]  /*0800*/  IMAD.MOV R13, RZ, RZ, -R13 ;  /* 0x000000ffff0d7224 */ /* 0x001fe200078e0a0d */
[----:B------:R-:W0:Y:S01]  /*0810*/  F2I.U32.TRUNC.NTZ R8, R8 ;  /* 0x0000000800087305 */ /* 0x000e22000020f000 */
[----:B------:R-:W3:Y:S01]  /*0820*/  @!UP2 S2UR UR10, SR_CgaCtaId ;  /* 0x00000000000aa9c3 */ /* 0x000ee20000008800 */
[----:B------:R-:W-:Y:S01]  /*0830*/  LOP3.LUT R2, R2, 0xfffffffe, RZ, 0xc0, !PT ;  /* 0xfffffffe02027812 */ /* 0x000fe200078ec0ff */
[----:B-----5:R-:W-:Y:S01]  /*0840*/  IMAD R21, R14, R13, UR12 ;  /* 0x0000000c0e157e24 */ /* 0x020fe2000f8e020d */
[----:B------:R-:W-:Y:S01]  /*0850*/  @!UP1 UMOV UR6, 0x400 ;  /* 0x0000040000069882 */ /* 0x000fe20000000000 */
[----:B------:R-:W-:-:S04]  /*0860*/  @!UP1 UIADD3 UR4, -UR4, 0x100000, URZ ;  /* 0x0010000004049890 */ /* 0x000fc8000fffe13f */
[----:B------:R-:W-:Y:S02]  /*0870*/  @!UP1 USHF.L.U32 UR5, UR4, 0xb, URZ ;  /* 0x0000000b04059899 */ /* 0x000fe4000800063f */
[----:B------:R-:W-:Y:S01]  /*0880*/  @!UP1 USHF.L.U32 UR4, UR4, 0x1, URZ ;  /* 0x0000000104049899 */ /* 0x000fe2000800063f */
[C---:B------:R-:W-:Y:S01]  /*0890*/  LOP3.LUT R88, R9.reuse, 0xc, R88, 0x78, !PT ;  /* 0x0000000c09587812 */ /* 0x040fe200078e7858 */
[----:B------:R-:W-:Y:S01]  /*08a0*/  IMAD.IADD R2, R9, 0x1, -R2 ;  /* 0x0000000109027824 */ /* 0x000fe200078e0a02 */
[----:B------:R-:W-:Y:S01]  /*08b0*/  @!UP2 UMOV UR9, 0x400 ;  /* 0x000004000009a882 */ /* 0x000fe20000000000 */
[----:B------:R-:W-:Y:S01]  /*08c0*/  VOTEU.ALL UP3, P1 ;  /* 0x00000000003f7886 */ /* 0x000fe20000860000 */
[----:B------:R-:W-:Y:S01]  /*08d0*/  VOTEU.ALL UP4, P1 ;  /* 0x00000000003f7886 */ /* 0x000fe20000880000 */
[----:B------:R-:W-:Y:S01]  /*08e0*/  VOTEU.ALL UP5, P1 ;  /* 0x00000000003f7886 */ /* 0x000fe200008a0000 */
[----:B------:R-:W-:Y:S01]  /*08f0*/  ISETP.NE.AND P3, PT, R2, R21, PT ;  /* 0x000000150200720c */ /* 0x000fe20003f65270 */
[----:B------:R4:W4:Y:S01]  /*0900*/  SHFL.IDX PT, R14, R7, RZ, 0x1f ;  /* 0x00001fff070e7589 */ /* 0x00092200000e0000 */
[----:B------:R-:W-:Y:S01]  /*0910*/  ISETP.EQ.U32.AND P2, PT, R15, 0x1, PT ;  /* 0x000000010f00780c */ /* 0x000fe20003f42070 */
[----:B0-----:R-:W-:Y:S01]  /*0920*/  IMAD.MOV R20, RZ, RZ, -R8 ;  /* 0x000000ffff147224 */ /* 0x001fe200078e0a08 */
[----:B-1----:R-:W-:-:S02]  /*0930*/  @!UP1 ULEA UR8, UR7, UR6, 0x18 ;  /* 0x0000000607089291 */ /* 0x002fc4000f8ec03f */
[----:B------:R-:W-:-:S04]  /*0940*/  @!UP2 UIADD3 UR6, -UR11, 0x100000, URZ ;  /* 0x001000000b06a890 */ /* 0x000fc8000fffe13f */
[----:B------:R-:W-:Y:S02]  /*0950*/  @!UP2 USHF.L.U32 UR7, UR6, 0xb, URZ ;  /* 0x0000000b0607a899 */ /* 0x000fe4000800063f */
[----:B------:R-:W-:Y:S01]  /*0960*/  @!UP2 USHF.L.U32 UR6, UR6, 0x1, URZ ;  /* 0x000000010606a899 */ /* 0x000fe2000800063f */
[----:B--2---:R-:W-:Y:S01]  /*0970*/  IMAD R9, R25, R20, R6 ;  /* 0x0000001419097224 */ /* 0x004fe200078e0206 */
[----:B------:R-:W-:Y:S01]  /*0980*/  VOTEU.ALL UP1, P0 ;  /* 0x00000000003f7886 */ /* 0x000fe20000020000 */
[----:B------:R-:W-:Y:S01]  /*0990*/  LOP3.LUT P0, RZ, R3, 0x7, RZ, 0xc0, !PT ;  /* 0x0000000703ff7812 */ /* 0x000fe2000780c0ff */
[----:B---3--:R-:W-:Y:S01]  /*09a0*/  @!UP2 ULEA UR9, UR10, UR9, 0x18 ;  /* 0x000000090a09a291 */ /* 0x008fe2000f8ec03f */
[----:B------:R-:W-:Y:S01]  /*09b0*/  @P3 LEA.HI R2, R88, R88, RZ, 0x1 ;  /* 0x0000005858023211 */ /* 0x000fe200078f08ff */
[----:B------:R-:W-:Y:S01]  /*09c0*/  VOTEU.ALL UP2, P1 ;  /* 0x00000000003f7886 */ /* 0x000fe20000840000 */
[----:B------:R-:W-:Y:S01]  /*09d0*/  ISETP.NE.AND P1, PT, R5, 0x3, PT ;  /* 0x000000030500780c */ /* 0x000fe20003f25270 */
[----:B------:R-:W0:Y:S02]  /*09e0*/  FENCE.VIEW.ASYNC.S ;  /* 0x00000000000073c6 */ /* 0x000e240000000000 */
[----:B0-----:R0:W1:Y:S01]  /*09f0*/  @!UP0 SYNCS.EXCH.64 URZ, [UR8+0x150], UR4 ;  /* 0x00015004083f85b2 */ /* 0x0010620008000100 */
[----:B------:R-:W-:-:S02]  /*0a00*/  @P3 SHF.R.S32.HI R2, RZ, 0x1, R2 ;  /* 0x00000001ff023819 */ /* 0x000fc40000011402 */
[----:B------:R-:W-:Y:S02]  /*0a10*/  ISETP.EQ.OR P1, PT, R5, RZ, !P1 ;  /* 0x000000ff0500720c */ /* 0x000fe40004f22670 */
[----:B------:R-:W-:Y:S02]  /*0a20*/  @P3 ISETP.NE.AND P5, PT, R2, R9, PT ;  /* 0x000000090200320c */ /* 0x000fe40003fa5270 */
[----:B------:R-:W-:Y:S02]  /*0a30*/  ISETP.LT.U32.AND P0, PT, R88, 0x8, !P0 ;  /* 0x000000085800780c */ /* 0x000fe40004701070 */
[----:B------:R-:W-:Y:S02]  /*0a40*/  ISETP.EQ.AND P1, PT, R10, RZ, P1 ;  /* 0x000000ff0a00720c */ /* 0x000fe40000f22270 */
[----:B------:R-:W-:Y:S02]  /*0a50*/  SEL R2, RZ, 0x1, !P0 ;  /* 0x00000001ff027807 */ /* 0x000fe40004000000 */
[----:B------:R-:W-:-:S02]  /*0a60*/  @P3 SEL R89, RZ, 0x1, P5 ;  /* 0x00000001ff593807 */ /* 0x000fc40002800000 */
[----:B------:R-:W-:Y:S01]  /*0a70*/  SEL R16, RZ, 0x1, !P1 ;  /* 0x00000001ff107807 */ /* 0x000fe20004800000 */
[----:B------:R0:W2:Y:S01]  /*0a80*/  @!UP1 SYNCS.EXCH.64 URZ, [UR8+0x158], UR4 ;  /* 0x00015804083f95b2 */ /* 0x0000a20008000100 */
[----:B------:R-:W-:Y:S01]  /*0a90*/  NOP ;  /* 0x0000000000007918 */ /* 0x000fe20000000000 */
[----:B------:R-:W-:Y:S02]  /*0aa0*/  LOP3.LUT R89, R89, R2, RZ, 0xc0, !PT ;  /* 0x0000000259597212 */ /* 0x000fe400078ec0ff */
[----:B------:R-:W-:Y:S01]  /*0ab0*/  SEL R16, R16, 0x2, P6 ;  /* 0x0000000210107807 */ /* 0x000fe20003000000 */
[----:B------:R0:W3:Y:S01]  /*0ac0*/  @!UP2 SYNCS.EXCH.64 URZ, [UR9+0x130], UR6 ;  /* 0x00013006093fa5b2 */ /* 0x0000e20008000100 */
[----:B------:R0:W0:Y:S01]  /*0ad0*/  @!UP3 SYNCS.EXCH.64 URZ, [UR9+0x138], UR6 ;  /* 0x00013806093fb5b2 */ /* 0x0000220008000100 */
[----:B------:R0:W0:Y:S01]  /*0ae0*/  @!UP4 SYNCS.EXCH.64 URZ, [UR9+0x140], UR6 ;  /* 0x00014006093fc5b2 */ /* 0x0000220008000100 */
[----:B------:R0:W0:Y:S01]  /*0af0*/  @!UP5 SYNCS.EXCH.64 URZ, [UR9+0x148], UR6 ;  /* 0x00014806093fd5b2 */ /* 0x0000220008000100 */
[----:B------:R-:W-:Y:S01]  /*0b00*/  NOP ;  /* 0x0000000000007918 */ /* 0x000fe20000000000 */
[----:B-1--4-:R-:W-:Y:S05]  /*0b10*/  @!P2 BRA `(.L_x_4) ;  /* 0x000000000008a947 */ /* 0x012fea0003800000 */
[----:B0-23--:R-:W-:Y:S01]  /*0b20*/  UCGABAR_ARV ;  /* 0x00000000000079c7 */ /* 0x00dfe20008000000 */
[----:B------:R-:W-:Y:S05]  /*0b30*/  BRA `(.L_x_5) ;  /* 0x0000000000047947 */ /* 0x000fea0003800000 */
.L_x_4:
[----:B0-23--:R-:W-:Y:S01]  /*0b40*/  NOP ;  /* 0x0000000000007918 */ /* 0x00dfe20000000000 */
.L_x_5:
[----:B------:R-:W-:Y:S01]  /*0b50*/  ULDC.64 UR4, c[0x0][0x598] ;  /* 0x0001660000047ab9 */ /* 0x000fe20000000a00 */
[----:B------:R-:W-:Y:S01]  /*0b60*/  ULDC.64 UR36, c[0x0][0x208] ;  /* 0x0000820000247ab9 */ /* 0x000fe20000000a00 */
[----:B------:R-:W-:-:S04]  /*0b70*/  ISETP.NE.U32.AND P0, PT, RZ, UR4, PT ;  /* 0x00000004ff007c0c */ /* 0x000fc8000bf05070 */
[----:B------:R-:W-:-:S13]  /*0b80*/  ISETP.NE.AND.EX P0, PT, RZ, UR5, PT, P0 ;  /* 0x00000005ff007c0c */ /* 0x000fda000bf05300 */
[----:B------:R-:W-:Y:S05]  /*0b90*/  @!P0 BRA `(.L_x_6) ;  /* 0x00000000001c8947 */ /* 0x000fea0003800000 */
[----:B------:R-:W0:Y:S02]  /*0ba0*/  LDC.64 R8, c[0x0][0x598] ;  /* 0x00016600ff087b82 */ /* 0x000e240000000a00 */
[----:B0-----:R-:W2:Y:S02]  /*0bb0*/  LDG.E.64 R8, desc[UR36][R8.64] ;  /* 0x0000002408087981 */ /* 0x001ea4000c1e1b00 */
[----:B--2---:R-:W-:-:S04]  /*0bc0*/  ISETP.NE.U32.AND P0, PT, R8, RZ, PT ;  /* 0x000000ff0800720c */ /* 0x004fc80003f05070 */
[----:B------:R-:W-:-:S13]  /*0bd0*/  ISETP.NE.AND.EX P0, PT, R9, RZ, PT, P0 ;  /* 0x000000ff0900720c */ /* 0x000fda0003f05300 */
[----:B------:R-:W-:Y:S05]  /*0be0*/  @!P0 BRA `(.L_x_6) ;  /* 0x0000000000088947 */ /* 0x000fea0003800000 */
[----:B------:R0:W5:Y:S01]  /*0bf0*/  LD.E R90, desc[UR36][R8.64] ;  /* 0x00000024085a7980 */ /* 0x000162000c101900 */
[----:B------:R-:W-:Y:S05]  /*0c00*/  BRA `(.L_x_7) ;  /* 0x0000000000247947 */ /* 0x000fea0003800000 */
.L_x_6:
[----:B------:R-:W-:Y:S02]  /*0c10*/  ULDC.64 UR4, c[0x0][0x588] ;  /* 0x0001620000047ab9 */ /* 0x000fe40000000a00 */
[----:B------:R-:W-:-:S04]  /*0c20*/  ISETP.NE.U32.AND P0, PT, RZ, UR4, PT ;  /* 0x00000004ff007c0c */ /* 0x000fc8000bf05070 */
[----:B------:R-:W-:-:S13]  /*0c30*/  ISETP.NE.AND.EX P0, PT, RZ, UR5, PT, P0 ;  /* 0x00000005ff007c0c */ /* 0x000fda000bf05300 */
[----:B------:R-:W-:Y:S05]  /*0c40*/  @!P0 BRA `(.L_x_8) ;  /* 0x00000000000c8947 */ /* 0x000fea0003800000 */
[----:B------:R-:W0:Y:S02]  /*0c50*/  LDC.64 R90, c[0x0][0x588] ;  /* 0x00016200ff5a7b82 */ /* 0x000e240000000a00 */
[----:B0-----:R1:W5:Y:S01]  /*0c60*/  LDG.E R90, desc[UR36][R90.64] ;  /* 0x000000245a5a7981 */ /* 0x001362000c1e1900 */
[----:B------:R-:W-:Y:S05]  /*0c70*/  BRA `(.L_x_7) ;  /* 0x0000000000087947 */ /* 0x000fea0003800000 */
.L_x_8:
[----:B------:R-:W-:Y:S02]  /*0c80*/  ULDC UR4, c[0x0][0x580] ;  /* 0x0001600000047ab9 */ /* 0x000fe40000000800 */
[----:B------:R-:W-:-:S07]  /*0c90*/  IMAD.U32 R90, RZ, RZ, UR4 ;  /* 0x00000004ff5a7e24 */ /* 0x000fce000f8e00ff */
.L_x_7:
[----:B------:R-:W-:Y:S02]  /*0ca0*/  ULDC.64 UR4, c[0x0][0x5a0] ;  /* 0x0001680000047ab9 */ /* 0x000fe40000000a00 */
[----:B------:R-:W-:-:S04]  /*0cb0*/  ISETP.NE.U32.AND P0, PT, RZ, UR4, PT ;  /* 0x00000004ff007c0c */ /* 0x000fc8000bf05070 */
[----:B------:R-:W-:-:S13]  /*0cc0*/  ISETP.NE.AND.EX P0, PT, RZ, UR5, PT, P0 ;  /* 0x00000005ff007c0c */ /* 0x000fda000bf05300 */
[----:B------:R-:W-:Y:S05]  /*0cd0*/  @!P0 BRA `(.L_x_9) ;  /* 0x00000000001c8947 */ /* 0x000fea0003800000 */
[----:B0-----:R-:W0:Y:S02]  /*0ce0*/  LDC.64 R8, c[0x0][0x5a0] ;  /* 0x00016800ff087b82 */ /* 0x001e240000000a00 */
[----:B0-----:R-:W2:Y:S02]  /*0cf0*/  LDG.E.64 R8, desc[UR36][R8.64] ;  /* 0x0000002408087981 */ /* 0x001ea4000c1e1b00 */
[----:B--2---:R-:W-:-:S04]  /*0d00*/  ISETP.NE.U32.AND P0, PT, R8, RZ, PT ;  /* 0x000000ff0800720c */ /* 0x004fc80003f05070 */
[----:B------:R-:W-:-:S13]  /*0d10*/  ISETP.NE.AND.EX P0, PT, R9, RZ, PT, P0 ;  /* 0x000000ff0900720c */ /* 0x000fda0003f05300 */
[----:B------:R-:W-:Y:S05]  /*0d20*/  @!P0 BRA `(.L_x_9) ;  /* 0x0000000000088947 */ /* 0x000fea0003800000 */
[----:B-1----:R0:W5:Y:S01]  /*0d30*/  LD.E R91, desc[UR36][R8.64] ;  /* 0x00000024085b7980 */ /* 0x002162000c101900 */
[----:B------:R-:W-:Y:S05]  /*0d40*/  BRA `(.L_x_10) ;  /* 0x0000000000247947 */ /* 0x000fea0003800000 */
.L_x_9:
[----:B------:R-:W-:Y:S02]  /*0d50*/  ULDC.64 UR4, c[0x0][0x590] ;  /* 0x0001640000047ab9 */ /* 0x000fe40000000a00 */
[----:B------:R-:W-:-:S04]  /*0d60*/  ISETP.NE.U32.AND P0, PT, RZ, UR4, PT ;  /* 0x00000004ff007c0c */ /* 0x000fc8000bf05070 */
[----:B------:R-:W-:-:S13]  /*0d70*/  ISETP.NE.AND.EX P0, PT, RZ, UR5, PT, P0 ;  /* 0x00000005ff007c0c */ /* 0x000fda000bf05300 */
[----:B------:R-:W-:Y:S05]  /*0d80*/  @!P0 BRA `(.L_x_11) ;  /* 0x00000000000c8947 */ /* 0x000fea0003800000 */
[----:B0-----:R-:W1:Y:S02]  /*0d90*/  LDC.64 R8, c[0x0][0x590] ;  /* 0x00016400ff087b82 */ /* 0x001e640000000a00 */
[----:B-1----:R1:W5:Y:S01]  /*0da0*/  LDG.E R91, desc[UR36][R8.64] ;  /* 0x00000024085b7981 */ /* 0x002362000c1e1900 */
[----:B------:R-:W-:Y:S05]  /*0db0*/  BRA `(.L_x_10) ;  /* 0x0000000000087947 */ /* 0x000fea0003800000 */
.L_x_11:
[----:B------:R-:W-:Y:S02]  /*0dc0*/  ULDC UR4, c[0x0][0x584] ;  /* 0x0001610000047ab9 */ /* 0x000fe40000000800 */
[----:B-1----:R-:W-:-:S07]  /*0dd0*/  IMAD.U32 R91, RZ, RZ, UR4 ;  /* 0x00000004ff5b7e24 */ /* 0x002fce000f8e00ff */
.L_x_10:
[----:B------:R-:W2:Y:S01]  /*0de0*/  LDC R2, c[0x0][0x65c] ;  /* 0x00019700ff027b82 */ /* 0x000ea20000000800 */
[----:B------:R-:W-:Y:S01]  /*0df0*/  ULDC UR6, c[0x0][0x28c] ;  /* 0x0000a30000067ab9 */ /* 0x000fe20000000800 */
[----:B------:R-:W-:Y:S01]  /*0e00*/  ISETP.NE.AND P0, PT, R10, 0x2, PT ;  /* 0x000000020a00780c */ /* 0x000fe20003f05270 */
[----:B------:R-:W-:Y:S01]  /*0e10*/  UIADD3 UR6, UR6, 0x1f, URZ ;  /* 0x0000001f06067890 */ /* 0x000fe2000fffe03f */
[----:B01----:R-:W-:Y:S01]  /*0e20*/  IMAD.U32 R8, RZ, RZ, UR12 ;  /* 0x0000000cff087e24 */ /* 0x003fe2000f8e00ff */
[----:B------:R-:W-:Y:S01]  /*0e30*/  UMOV UR38, URZ ;  /* 0x0000003f00267c82 */ /* 0x000fe20008000000 */
[----:B------:R-:W-:Y:S01]  /*0e40*/  IMAD.MOV.U32 R9, RZ, RZ, RZ ;  /* 0x000000ffff097224 */ /* 0x000fe200078e00ff */
[----:B------:R-:W-:Y:S01]  /*0e50*/  USHF.R.S32.HI UR7, URZ, 0x1f, UR6 ;  /* 0x0000001f3f077899 */ /* 0x000fe20008011406 */
[----:B------:R-:W-:Y:S01]  /*0e60*/  UMOV UR39, URZ ;  /* 0x0000003f00277c82 */ /* 0x000fe20008000000 */
[----:B------:R-:W-:Y:S02]  /*0e70*/  ULDC.64 UR8, c[0x0][0x650] ;  /* 0x0001940000087ab9 */ /* 0x000fe40000000a00 */
[----:B------:R-:W-:-:S04]  /*0e80*/  ULEA.HI UR7, UR7, UR6, URZ, 0x5 ;  /* 0x0000000607077291 */ /* 0x000fc8000f8f283f */
[----:B------:R-:W-:Y:S01]  /*0e90*/  USHF.R.S32.HI UR40, URZ, 0x5, UR7 ;  /* 0x000000053f287899 */ /* 0x000fe20008011407 */
[----:B--2---:R-:W-:-:S13]  /*0ea0*/  ISETP.NE.AND P1, PT, R2, 0x1, PT ;  /* 0x000000010200780c */ /* 0x004fda0003f25270 */
[----:B------:R-:W0:Y:S01]  /*0eb0*/  @P1 LDC R19, c[0x0][0x10] ;  /* 0x00000400ff131b82 */ /* 0x000e220000000800 */
[----:B------:R-:W-:Y:S02]  /*0ec0*/  @P1 IMAD.MOV.U32 R7, RZ, RZ, RZ ;  /* 0x000000ffff071224 */ /* 0x000fe400078e00ff */
[----:B------:R-:W-:-:S05]  /*0ed0*/  @P1 IMAD.MOV.U32 R17, RZ, RZ, RZ ;  /* 0x000000ffff111224 */ /* 0x000fca00078e00ff */
[----:B------:R-:W1:Y:S01]  /*0ee0*/  @!P1 LDC R11, c[0x0][0xc] ;  /* 0x00000300ff0b9b82 */ /* 0x000e620000000800 */
[----:B------:R-:W-:Y:S01]  /*0ef0*/  ULDC UR4, c[0x0][0xc] ;  /* 0x0000030000047ab9 */ /* 0x000fe20000000800 */
[----:B------:R-:W-:Y:S02]  /*0f00*/  ULDC UR5, c[0x0][0x10] ;  /* 0x0000040000057ab9 */ /* 0x000fe40000000800 */
[----:B------:R-:W-:-:S04]  /*0f10*/  UIMAD.WIDE.U32 UR4, UR4, UR5, URZ ;  /* 0x00000005040472a5 */ /* 0x000fc8000f8e003f */
[----:B------:R-:W2:Y:S01]  /*0f20*/  LDC R2, c[0x0][0x14] ;  /* 0x00000500ff027b82 */ /* 0x000ea20000000800 */
[----:B0-----:R-:W-:-:S04]  /*0f30*/  @P1 IMAD.WIDE.U32 R18, R19, UR12, R6 ;  /* 0x0000000c13121c25 */ /* 0x001fc8000f8e0006 */
[----:B------:R-:W-:Y:S02]  /*0f40*/  @P1 IMAD.IADD R17, R19, 0x1, R17 ;  /* 0x0000000113111824 */ /* 0x000fe400078e0211 */
[----:B-1----:R-:W-:-:S04]  /*0f50*/  @!P1 IMAD.WIDE.U32 R8, R6, R11, R8 ;  /* 0x0000000b06089225 */ /* 0x002fc800078e0008 */
[----:B------:R-:W-:Y:S02]  /*0f60*/  @!P1 IMAD.MOV.U32 R18, RZ, RZ, R8 ;  /* 0x000000ffff129224 */ /* 0x000fe400078e0008 */
[----:B------:R-:W-:Y:S02]  /*0f70*/  @!P1 IMAD.MOV.U32 R17, RZ, RZ, R9 ;  /* 0x000000ffff119224 */ /* 0x000fe400078e0009 */
[----:B--2---:R-:W-:-:S04]  /*0f80*/  IMAD.WIDE.U32 R12, R2, UR4, RZ ;  /* 0x00000004020c7c25 */ /* 0x004fc8000f8e00ff */
[----:B------:R-:W-:Y:S01]  /*0f90*/  IMAD R23, R2, UR5, RZ ;  /* 0x0000000502177c24 */ /* 0x000fe2000f8e02ff */
[----:B------:R0:W-:Y:S03]  /*0fa0*/  STL.64 [R1], R12 ;  /* 0x0000000c01007387 */ /* 0x0001e60000100a00 */
[----:B------:R-:W-:Y:S01]  /*0fb0*/  IMAD.IADD R23, R13, 0x1, R23 ;  /* 0x000000010d177824 */ /* 0x000fe200078e0217 */
[----:B------:R-:W-:Y:S06]  /*0fc0*/  @P0 BRA `(.L_x_12) ;  /* 0x0000000000200947 */ /* 0x000fec0003800000 */
[----:B------:R-:W-:Y:S01]  /*0fd0*/  UISETP.GE.U32.AND UP0, UPT, UR40, 0x12, UPT ;  /* 0x000000122800788c */ /* 0x000fe2000bf06070 */
[----:B------:R-:W-:Y:S01]  /*0fe0*/  IADD3 R18, P0, R18, R12, RZ ;  /* 0x0000000c12127210 */ /* 0x000fe20007f1e0ff */
[----:B------:R-:W-:Y:S01]  /*0ff0*/  UIMAD.WIDE.U32 UR4, UR40, 0x38e38e39, URZ ;  /* 0x38e38e39280478a5 */ /* 0x000fe2000f8e003f */
[----:B------:R-:W-:-:S03]  /*1000*/  UMOV UR39, URZ ;  /* 0x0000003f00277c82 */ /* 0x000fc60008000000 */
[----:B------:R-:W-:Y:S01]  /*1010*/  USHF.R.U32.HI UR4, URZ, 0x2, UR5 ;  /* 0x000000023f047899 */ /* 0x000fe20008011605 */
[----:B------:R-:W-:-:S03]  /*1020*/  IMAD.X R17, R23, 0x1, R17, P0 ;  /* 0x0000000117117824 */ /* 0x000fc600000e0611 */
[----:B------:R-:W-:Y:S02]  /*1030*/  UIMAD UR38, UR4, -0x12, UR40 ;  /* 0xffffffee042678a4 */ /* 0x000fe4000f8e0228 */
[----:B------:R-:W-:-:S12]  /*1040*/  @UP0 ULOP3.LUT UR39, UR4, 0x1, URZ, 0xc0, !UPT ;  /* 0x0000000104270892 */ /* 0x000fd8000f8ec03f */
.L_x_12:
[----:B------:R-:W-:Y:S01]  /*1050*/  ISETP.GE.U32.AND P0, PT, R18, UR8, PT ;  /* 0x0000000812007c0c */ /* 0x000fe2000bf06070 */
[----:B------:R-:W-:Y:S01]  /*1060*/  IMAD.MOV.U32 R19, RZ, RZ, -0x1 ;  /* 0xffffffffff137424 */ /* 0x000fe200078e00ff */
[----:B------:R-:W-:Y:S01]  /*1070*/  PRMT R8, RZ, 0x7610, R8 ;  /* 0x00007610ff087816 */ /* 0x000fe20000000008 */
[----:B------:R-:W-:Y:S01]  /*1080*/  IMAD.MOV.U32 R22, RZ, RZ, -0x1 ;  /* 0xffffffffff167424 */ /* 0x000fe200078e00ff */
[----:B------:R-:W-:Y:S01]  /*1090*/  ISETP.GE.U32.AND.EX P0, PT, R17, UR9, PT, P0 ;  /* 0x0000000911007c0c */ /* 0x000fe2000bf06100 */
[----:B------:R-:W-:-:S12]  /*10a0*/  IMAD.MOV.U32 R2, RZ, RZ, -0x1 ;  /* 0xffffffffff027424 */ /* 0x000fd800078e00ff */
[----:B------:R-:W-:Y:S05]  /*10b0*/  @P0 BRA `(.L_x_13) ;  /* 0x00000004002c0947 */ /* 0x000fea0003800000 */
[----:B------:R-:W1:Y:S01]  /*10c0*/  LDC.64 R26, c[0x0][0x628] ;  /* 0x00018a00ff1a7b82 */ /* 0x000e620000000a00 */
[----:B------:R-:W-:Y:S02]  /*10d0*/  IMAD.MOV.U32 R8, RZ, RZ, R18 ;  /* 0x000000ffff087224 */ /* 0x000fe400078e0012 */
[----:B------:R-:W-:-:S05]  /*10e0*/  IMAD.MOV.U32 R9, RZ, RZ, R17 ;  /* 0x000000ffff097224 */ /* 0x000fca00078e0011 */
[----:B------:R-:W2:Y:S08]  /*10f0*/  LDC R2, c[0x0][0x630] ;  /* 0x00018c00ff027b82 */ /* 0x000eb00000000800 */
[----:B------:R-:W3:Y:S01]  /*1100*/  LDC.64 R28, c[0x0][0x620] ;  /* 0x00018800ff1c7b82 */ /* 0x000ee20000000a00 */
[----:B-1----:R-:W-:-:S04]  /*1110*/  ISETP.NE.U32.AND P0, PT, R26, RZ, PT ;  /* 0x000000ff1a00720c */ /* 0x002fc80003f05070 */
[----:B------:R-:W-:-:S13]  /*1120*/  ISETP.NE.AND.EX P0, PT, R27, RZ, PT, P0 ;  /* 0x000000ff1b00720c */ /* 0x000fda0003f05300 */
[----:B--23--:R-:W-:Y:S05]  /*1130*/  @!P0 BRA `(.L_x_14) ;  /* 0x0000000000288947 */ /* 0x00cfea0003800000 */
[----:B0-----:R-:W0:Y:S02]  /*1140*/  LDC R13, c[0x0][0x634] ;  /* 0x00018d00ff0d7b82 */ /* 0x001e240000000800 */
[----:B0-----:R-:W-:-:S05]  /*1150*/  IADD3 R13, P0, R18, R13, RZ ;  /* 0x0000000d120d7210 */ /* 0x001fca0007f1e0ff */
[----:B------:R-:W-:-:S04]  /*1160*/  IMAD.X R15, RZ, RZ, R17, P0 ;  /* 0x000000ffff0f7224 */ /* 0x000fc800000e0611 */
[----:B------:R-:W-:-:S04]  /*1170*/  IMAD.WIDE.U32 R8, R15, R26, RZ ;  /* 0x0000001a0f087225 */ /* 0x000fc800078e00ff */
[----:B------:R-:W-:-:S04]  /*1180*/  IMAD.WIDE.U32 R10, P0, R13, R27, R8 ;  /* 0x0000001b0d0a7225 */ /* 0x000fc80007800008 */
[----:B------:R-:W-:-:S04]  /*1190*/  IMAD.WIDE.U32 R8, R13, R26, RZ ;  /* 0x0000001a0d087225 */ /* 0x000fc800078e00ff */
[----:B------:R-:W-:Y:S01]  /*11a0*/  IMAD.X R13, RZ, RZ, RZ, P0 ;  /* 0x000000ffff0d7224 */ /* 0x000fe200000e06ff */
[----:B------:R-:W-:Y:S01]  /*11b0*/  IADD3 RZ, P0, R9, R10, RZ ;  /* 0x0000000a09ff7210 */ /* 0x000fe20007f1e0ff */
[----:B------:R-:W-:-:S04]  /*11c0*/  IMAD.MOV.U32 R12, RZ, RZ, R11 ;  /* 0x000000ffff0c7224 */ /* 0x000fc800078e000b */
[----:B------:R-:W-:-:S08]  /*11d0*/  IMAD.WIDE.U32.X R8, R15, R27, R12, P0 ;  /* 0x0000001b0f087225 */ /* 0x000fd000000e040c */
.L_x_14:
[----:B------:R-:W1:Y:S01]  /*11e0*/  LDC.64 R32, c[0x0][0x640] ;  /* 0x00019000ff207b82 */ /* 0x000e620000000a00 */
[-C--:B------:R-:W-:Y:S01]  /*11f0*/  SHF.R.U64 R30, R8, R2.reuse, R9 ;  /* 0x00000002081e7219 */ /* 0x080fe20000001209 */
[----:B------:R-:W-:Y:S01]  /*1200*/  IMAD.MOV.U32 R19, RZ, RZ, R17 ;  /* 0x000000ffff137224 */ /* 0x000fe200078e0011 */
[----:B------:R-:W-:Y:S01]  /*1210*/  SHF.R.U32.HI R2, RZ, R2, R9 ;  /* 0x00000002ff027219 */ /* 0x000fe20000011609 */
[----:B------:R-:W-:Y:S01]  /*1220*/  IMAD.MOV.U32 R26, RZ, RZ, 0x1 ;  /* 0x00000001ff1a7424 */ /* 0x000fe200078e00ff */
[----:B------:R-:W-:-:S03]  /*1230*/  IADD3 R11, P0, RZ, -R30, RZ ;  /* 0x8000001eff0b7210 */ /* 0x000fc60007f1e0ff */
[----:B------:R-:W2:Y:S02]  /*1240*/  LDC R10, c[0x0][0x618] ;  /* 0x00018600ff0a7b82 */ /* 0x000ea40000000800 */
[----:B------:R-:W-:-:S04]  /*1250*/  IMAD.X R9, RZ, RZ, ~R2, P0 ;  /* 0x000000ffff097224 */ /* 0x000fc800000e0e02 */
[-C--:B------:R-:W-:Y:S02]  /*1260*/  IMAD R2, R9, R28.reuse, RZ ;  /* 0x0000001c09027224 */ /* 0x080fe400078e02ff */
[----:B0-----:R-:W0:Y:S01]  /*1270*/  LDC R13, c[0x0][0x608] ;  /* 0x00018200ff0d7b82 */ /* 0x001e220000000800 */
[----:B------:R-:W-:-:S04]  /*1280*/  IMAD.WIDE.U32 R8, R11, R28, R18 ;  /* 0x0000001c0b087225 */ /* 0x000fc800078e0012 */
[----:B------:R-:W-:Y:S02]  /*1290*/  IMAD R11, R11, R29, R2 ;  /* 0x0000001d0b0b7224 */ /* 0x000fe400078e0202 */
[----:B------:R-:W-:Y:S01]  /*12a0*/  IMAD.MOV.U32 R2, RZ, RZ, -0x1 ;  /* 0xffffffffff027424 */ /* 0x000fe200078e00ff */
[----:B------:R-:W3:Y:S01]  /*12b0*/  LDC R31, c[0x0][0x658] ;  /* 0x00019600ff1f7b82 */ /* 0x000ee20000000800 */
[----:B------:R-:W-:Y:S01]  /*12c0*/  IMAD.IADD R9, R9, 0x1, R11 ;  /* 0x0000000109097824 */ /* 0x000fe200078e020b */
[----:B-1----:R-:W-:-:S04]  /*12d0*/  ISETP.NE.U32.AND P0, PT, R32, RZ, PT ;  /* 0x000000ff2000720c */ /* 0x002fc80003f05070 */
[----:B------:R-:W-:Y:S02]  /*12e0*/  ISETP.NE.AND.EX P0, PT, R33, RZ, PT, P0 ;  /* 0x000000ff2100720c */ /* 0x000fe40003f05300 */
[----:B------:R-:W1:Y:S01]  /*12f0*/  LDC R29, c[0x0][0x600] ;  /* 0x00018000ff1d7b82 */ /* 0x000e620000000800 */
[-CC-:B--2---:R-:W-:Y:S02]  /*1300*/  SHF.R.U64 R27, R8, R10.reuse, R9.reuse ;  /* 0x0000000a081b7219 */ /* 0x184fe40000001209 */
[----:B------:R-:W-:-:S05]  /*1310*/  SHF.R.U32.HI R8, RZ, R10, R9 ;  /* 0x0000000aff087219 */ /* 0x000fca0000011609 */
[----:B------:R-:W2:Y:S01]  /*1320*/  LDC R22, c[0x0][0x648] ;  /* 0x00019200ff167b82 */ /* 0x000ea20000000800 */
[-CC-:B0-----:R-:W-:Y:S02]  /*1330*/  SHF.R.U64 R34, R27, R13.reuse, R8.reuse ;  /* 0x0000000d1b227219 */ /* 0x181fe40000001208 */
[----:B------:R-:W-:-:S05]  /*1340*/  SHF.R.U32.HI R8, RZ, R13, R8 ;  /* 0x0000000dff087219 */ /* 0x000fca0000011608 */
[----:B------:R-:W0:Y:S01]  /*1350*/  LDC R24, c[0x0][0x638] ;  /* 0x00018e00ff187b82 */ /* 0x000e220000000800 */
[-CC-:B---3--:R-:W-:Y:S02]  /*1360*/  SHF.R.U64 R36, R34, R31.reuse, R8.reuse ;  /* 0x0000001f22247219 */ /* 0x188fe40000001208 */
[-C--:B------:R-:W-:Y:S02]  /*1370*/  SHF.L.U32 R2, R2, R31.reuse, RZ ;  /* 0x0000001f02027219 */ /* 0x080fe400000006ff */
[----:B------:R-:W-:Y:S01]  /*1380*/  SHF.R.U32.HI R9, RZ, R31, R8 ;  /* 0x0000001fff097219 */ /* 0x000fe20000011608 */
[----:B------:R-:W-:Y:S01]  /*1390*/  IMAD.MOV.U32 R8, RZ, RZ, R36 ;  /* 0x000000ffff087224 */ /* 0x000fe200078e0024 */
[----:B------:R-:W-:Y:S01]  /*13a0*/  LOP3.LUT R15, RZ, R2, RZ, 0x33, !PT ;  /* 0x00000002ff0f7212 */ /* 0x000fe200078e33ff */
[----:B------:R-:W3:Y:S01]  /*13b0*/  LDC R28, c[0x0][0x610] ;  /* 0x00018400ff1c7b82 */ /* 0x000ee20000000800 */
[----:B------:R-:W-:Y:S05]  /*13c0*/  @!P0 BRA `(.L_x_15) ;  /* 0x0000000000288947 */ /* 0x000fea0003800000 */
[----:B------:R-:W4:Y:S02]  /*13d0*/  LDC R13, c[0x0][0x64c] ;  /* 0x00019300ff0d7b82 */ /* 0x000f240000000800 */
[----:B----4-:R-:W-:-:S05]  /*13e0*/  IADD3 R13, P0, R36, R13, RZ ;  /* 0x0000000d240d7210 */ /* 0x010fca0007f1e0ff */
        /* <DEDUP_REMOVED lines=8> */
.L_x_15:
[----:B--2---:R-:W-:Y:S01]  /*1470*/  SHF.R.U64 R7, R8, R22, R9 ;  /* 0x0000001608077219 */ /* 0x004fe20000001209 */
[----:B-1----:R-:W-:Y:S01]  /*1480*/  VIADD R8, R29, 0xffffffff ;  /* 0xffffffff1d087836 */ /* 0x002fe20000000000 */
[----:B------:R-:W-:Y:S01]  /*1490*/  SHF.L.U32 R2, R26, R31, RZ ;  /* 0x0000001f1a027219 */ /* 0x000fe200000006ff */
[----:B------:R-:W-:Y:S01]  /*14a0*/  @P1 IMAD R21, R25, R20, R6 ;  /* 0x0000001419151224 */ /* 0x000fe200078e0206 */
[----:B------:R-:W-:Y:S01]  /*14b0*/  LOP3.LUT R15, R34, R15, RZ, 0xc0, !PT ;  /* 0x0000000f220f7212 */ /* 0x000fe200078ec0ff */
[----:B------:R-:W-:Y:S01]  /*14c0*/  IMAD.MOV R9, RZ, RZ, -R7 ;  /* 0x000000ffff097224 */ /* 0x000fe200078e0a07 */
[----:B------:R-:W-:-:S03]  /*14d0*/  LOP3.LUT R8, R27, R8, RZ, 0xc0, !PT ;  /* 0x000000081b087212 */ /* 0x000fc600078ec0ff */
[----:B------:R-:W-:Y:S02]  /*14e0*/  IMAD R6, R2, R7, R15 ;  /* 0x0000000702067224 */ /* 0x000fe400078e020f */
[----:B0-----:R-:W-:Y:S02]  /*14f0*/  IMAD R2, R9, R24, R36 ;  /* 0x0000001809027224 */ /* 0x001fe400078e0224 */
[----:B---3--:R-:W-:Y:S02]  /*1500*/  IMAD R19, R6, R28, R21 ;  /* 0x0000001c06137224 */ /* 0x008fe400078e0215 */
[----:B------:R-:W-:Y:S02]  /*1510*/  IMAD R2, R2, R29, R8 ;  /* 0x0000001d02027224 */ /* 0x000fe400078e0208 */
[----:B------:R-:W-:-:S03]  /*1520*/  IMAD.MOV.U32 R6, RZ, RZ, 0x1 ;  /* 0x00000001ff067424 */ /* 0x000fc600078e00ff */
[----:B------:R-:W-:Y:S02]  /*1530*/  SEL R22, R2, R19, !P1 ;  /* 0x0000001302167207 */ /* 0x000fe40004800000 */
[----:B------:R-:W-:Y:S01]  /*1540*/  SEL R19, R19, R2, !P1 ;  /* 0x0000000213137207 */ /* 0x000fe20004800000 */
[----:B------:R-:W-:Y:S01]  /*1550*/  IMAD.MOV.U32 R2, RZ, RZ, R30 ;  /* 0x000000ffff027224 */ /* 0x000fe200078e001e */
[----:B------:R-:W-:-:S07]  /*1560*/  PRMT R8, R6, 0x7610, R8 ;  /* 0x0000761006087816 */ /* 0x000fce0000000008 */
.L_x_13:
[----:B------:R-:W-:Y:S05]  /*1570*/  @!P2 BRA `(.L_x_16) ;  /* 0x00000000000ca947 */ /* 0x000fea0003800000 */
[----:B------:R-:W-:Y:S01]  /*1580*/  UCGABAR_WAIT ;  /* 0x0000000000007dc7 */ /* 0x000fe20008000000 */
[----:B------:R-:W-:Y:S01]  /*1590*/  CCTL.IVALL ;  /* 0x00000000ff00798f */ /* 0x000fe20002000000 */
[----:B------:R-:W-:Y:S05]  /*15a0*/  BRA `(.L_x_17) ;  /* 0x0000000000047947 */ /* 0x000fea0003800000 */
.L_x_16:
[----:B------:R-:W-:Y:S06]  /*15b0*/  BAR.SYNC.DEFER_BLOCKING 0x0 ;  /* 0x0000000000007b1d */ /* 0x000fec0000010000 */
.L_x_17:
[----:B------:R-:W-:Y:S05]  /*15c0*/  @!P4 BRA `(.L_x_18) ;  /* 0x000000540020c947 */ /* 0x000fea0003800000 */
[----:B------:R-:W-:-:S13]  /*15d0*/  ISETP.GT.U32.AND P0, PT, R35, 0x1, PT ;  /* 0x000000012300780c */ /* 0x000fda0003f04070 */
[----:B------:R-:W-:Y:S05]  /*15e0*/  @P0 EXIT ;  /* 0x000000000000094d */ /* 0x000fea0003800000 */
.L_x_19:
[----:B------:R-:W-:-:S08]  /*15f0*/  NOP ;  /* 0x0000000000007918 */ /* 0x000fd00000000000 */
[----:B------:R-:W1:Y:S02]  /*1600*/  USETMAXREG.TRY_ALLOC.CTAPOOL UP0, 0xe8 ;  /* 0x000000e8000079c8 */ /* 0x000e640008000600 */
[----:B-1----:R-:W-:-:S13]  /*1610*/  PLOP3.LUT P0, PT, PT, PT, UP0, 0x80, 0x0 ;  /* 0x000000000000781c */ /* 0x002fda0003f0f008 */
[----:B------:R-:W-:Y:S05]  /*1620*/  @!P0 BRA `(.L_x_19) ;  /* 0xfffffffc00f08947 */ /* 0x000fea000383ffff */
[----:B------:R-:W-:-:S13]  /*1630*/  LOP3.LUT P0, RZ, R8, 0xff, RZ, 0xc0, !PT ;  /* 0x000000ff08ff7812 */ /* 0x000fda000780c0ff */
[----:B------:R-:W-:Y:S05]  /*1640*/  @!P0 EXIT ;  /* 0x000000000000894d */ /* 0x000fea0003800000 */
[----:B------:R-:W1:Y:S01]  /*1650*/  S2UR UR4, SR_CgaCtaId ;  /* 0x00000000000479c3 */ /* 0x000e620000008800 */
[----:B------:R-:W-:Y:S01]  /*1660*/  VIADD R14, R14, 0xffffffff ;  /* 0xffffffff0e0e7836 */ /* 0x000fe20000000000 */
[CC--:B------:R-:W-:Y:S01]  /*1670*/  LEA.HI R4, R0.reuse, R3.reuse, RZ, 0x2 ;  /* 0x0000000300047211 */ /* 0x0c0fe200078f10ff */
[----:B------:R-:W-:Y:S01]  /*1680*/  UMOV UR41, 0x400 ;  /* 0x0000040000297882 */ /* 0x000fe20000000000 */
[----:B------:R-:W-:Y:S01]  /*1690*/  LEA.HI R0, R0, R3, RZ, 0x5 ;  /* 0x0000000300007211 */ /* 0x000fe200078f28ff */
[----:B------:R-:W-:Y:S01]  /*16a0*/  UISETP.LT.AND UP0, UPT, UR40, 0x1, UPT ;  /* 0x000000012800788c */ /* 0x000fe2000bf01270 */
[----:B------:R-:W-:Y:S01]  /*16b0*/  R2UR UR42, R14 ;  /* 0x000000000e2a72ca */ /* 0x000fe200000e0000 */
[----:B------:R-:W-:Y:S01]  /*16c0*/  ULDC UR6, c[0x0][0x284] ;  /* 0x0000a10000067ab9 */ /* 0x000fe20000000800 */
[--C-:B------:R-:W-:Y:S01]  /*16d0*/  SHF.R.S32.HI R92, RZ, 0x2, R4.reuse ;  /* 0x00000002ff5c7819 */ /* 0x100fe20000011404 */
[----:B------:R-:W-:Y:S01]  /*16e0*/  USEL UR43, UR40, 0x1, UP0 ;  /* 0x00000001282b7887 */ /* 0x000fe20008000000 */
[----:B------:R-:W-:Y:S01]  /*16f0*/  SHF.R.S32.HI R5, RZ, 0x1f, R4 ;  /* 0x0000001fff057819 */ /* 0x000fe20000011404 */
[----:B------:R-:W-:Y:S01]  /*1700*/  USHF.L.U32 UR46, UR40, 0x1, URZ ;  /* 0x00000001282e7899 */ /* 0x000fe2000800063f */
[----:B------:R-:W-:Y:S01]  /*1710*/  LOP3.LUT R94, R4, 0xfffffffc, RZ, 0xc0, !PT ;  /* 0xfffffffc045e7812 */ /* 0x000fe200078ec0ff */
[----:B------:R-:W-:Y:S01]  /*1720*/  UIADD3 UR43, -UR43, UR40, URZ ;  /* 0x000000282b2b7290 */ /* 0x000fe2000fffe13f */
[----:B------:R-:W-:-:S02]  /*1730*/  LEA.HI R5, R5, R92, RZ, 0x3 ;  /* 0x0000005c05057211 */ /* 0x000fc400078f18ff */
[----:B------:R-:W-:Y:S01]  /*1740*/  ISETP.NE.AND P0, PT, R14, RZ, PT ;  /* 0x000000ff0e00720c */ /* 0x000fe20003f05270 */
[----:B------:R-:W-:Y:S01]  /*1750*/  IMAD.IADD R94, R3, 0x1, -R94 ;  /* 0x00000001035e7824 */ /* 0x000fe200078e0a5e */
[----:B------:R-:W-:Y:S01]  /*1760*/  LOP3.LUT R5, R5, 0xfffffff8, RZ, 0xc0, !PT ;  /* 0xfffffff805057812 */ /* 0x000fe200078ec0ff */
[----:B------:R-:W-:Y:S01]  /*1770*/  USHF.L.U32 UR42, UR42, 0x3, URZ ;  /* 0x000000032a2a7899 */ /* 0x000fe2000800063f */
[----:B------:R-:W-:Y:S02]  /*1780*/  LOP3.LUT R102, R16, 0x1, RZ, 0xfc, !PT ;  /* 0x0000000110667812 */ /* 0x000fe400078efcff */
[----:B------:R-:W-:Y:S01]  /*1790*/  SEL R103, RZ, 0x1, P0 ;  /* 0x00000001ff677807 */ /* 0x000fe20000000000 */
[----:B------:R-:W-:Y:S01]  /*17a0*/  IMAD.IADD R92, R92, 0x1, -R5 ;  /* 0x000000015c5c7824 */ /* 0x000fe200078e0a05 */
[----:B-1----:R-:W-:Y:S01]  /*17b0*/  ULEA UR41, UR4, UR41, 0x18 ;  /* 0x0000002904297291 */ /* 0x002fe2000f8ec03f */
[----:B------:R-:W-:Y:S01]  /*17c0*/  SHF.R.S32.HI R5, RZ, 0x5, R0 ;  /* 0x00000005ff057819 */ /* 0x000fe20000011400 */
[----:B------:R-:W-:-:S02]  /*17d0*/  IMAD.U32 R96, RZ, RZ, UR42 ;  /* 0x0000002aff607e24 */ /* 0x000fc4000f8e00ff */
[----:B------:R-:W-:Y:S01]  /*17e0*/  UIADD3 UR47, UR41, 0x130, URZ ;  /* 0x00000130292f7890 */ /* 0x000fe2000fffe03f */
[--C-:B------:R-:W-:Y:S01]  /*17f0*/  SHF.R.S32.HI R93, RZ, 0x1f, R92.reuse ;  /* 0x0000001fff5d7819 */ /* 0x100fe2000001145c */
[----:B------:R-:W-:Y:S01]  /*1800*/  UIADD3 UR4, UR41, 0x200, URZ ;  /* 0x0000020029047890 */ /* 0x000fe2000fffe03f */
[C-C-:B------:R-:W-:Y:S01]  /*1810*/  IMAD R99, R5.reuse, -0x10, -R92.reuse ;  /* 0xfffffff005637824 */ /* 0x140fe200078e0a5c */
[----:B------:R-:W-:Y:S01]  /*1820*/  UIADD3 UR5, UR41, 0x12200, URZ ;  /* 0x0001220029057890 */ /* 0x000fe2000fffe03f */
[C---:B------:R-:W-:Y:S01]  /*1830*/  LOP3.LUT R98, R96.reuse, 0x8, RZ, 0xc0, !PT ;  /* 0x0000000860627812 */ /* 0x040fe200078ec0ff */
[----:B------:R-:W-:Y:S01]  /*1840*/  USHF.R.U32.HI UR4, URZ, 0x4, UR4 ;  /* 0x000000043f047899 */ /* 0x000fe20008011604 */
[----:B------:R-:W-:Y:S01]  /*1850*/  IMAD.U32 R95, RZ, RZ, UR47 ;  /* 0x0000002fff5f7e24 */ /* 0x000fe2000f8e00ff */
[----:B------:R-:W-:Y:S01]  /*1860*/  USHF.R.U32.HI UR5, URZ, 0x4, UR5 ;  /* 0x000000043f057899 */ /* 0x000fe20008011605 */
[----:B------:R-:W-:Y:S01]  /*1870*/  IMAD.WIDE R92, R5, 0x10, R92 ;  /* 0x00000010055c7825 */ /* 0x000fe200078e025c */
[----:B------:R-:W-:Y:S01]  /*1880*/  ULOP3.LUT UR4, UR4, 0x3fff, URZ, 0xc0, !UPT ;  /* 0x00003fff04047892 */ /* 0x000fe2000f8ec03f */
[----:B------:R-:W-:Y:S01]  /*1890*/  LOP3.LUT R96, R96, 0x8, RZ, 0xc, !PT ;  /* 0x0000000860607812 */ /* 0x000fe200078e0cff */
[----:B------:R-:W-:Y:S01]  /*18a0*/  ULOP3.LUT UR5, UR5, 0x3fff, URZ, 0xc0, !UPT ;  /* 0x00003fff05057892 */ /* 0x000fe2000f8ec03f */
[----:B------:R-:W-:Y:S01]  /*18b0*/  VIADD R97, R95, UR42 ;  /* 0x0000002a5f617c36 */ /* 0x000fe20008000000 */
[----:B------:R-:W-:Y:S01]  /*18c0*/  LOP3.LUT R98, R98, 0x18, RZ, 0x3c, !PT ;  /* 0x0000001862627812 */ /* 0x000fe200078e3cff */
[----:B------:R-:W-:Y:S01]  /*18d0*/  VIADD R99, R99, UR6 ;  /* 0x0000000663637c36 */ /* 0x000fe20008000000 */
[----:B------:R-:W-:-:S02]  /*18e0*/  ULOP3.LUT UR44, UR4, 0x10000, URZ, 0xfc, !UPT ;  /* 0x00010000042c7892 */ /* 0x000fc4000f8efc3f */
[----:B------:R-:W-:-:S12]  /*18f0*/  ULOP3.LUT UR45, UR5, 0x10000, URZ, 0xfc, !UPT ;  /* 0x00010000052d7892 */ /* 0x000fd8000f8efc3f */
.L_x_167:
[----:B------:R-:W-:Y:S01]  /*1900*/  SHF.L.U32 R0, R103, 0x1f, RZ ;  /* 0x0000001f67007819 */ /* 0x000fe200000006ff */
[----:B------:R-:W-:Y:S02]  /*1910*/  ULDC UR4, c[0x0][0x28c] ;  /* 0x0000a30000047ab9 */ /* 0x000fe40000000800 */
[----:B------:R-:W-:Y:S01]  /*1920*/  ISETP.LT.AND P1, PT, RZ, UR4, PT ;  /* 0x00000004ff007c0c */ /* 0x000fe2000bf21270 */
[----:B------:R-:W1:Y:S02]  /*1930*/  SYNCS.PHASECHK.TRANS64.TRYWAIT P0, [R95+UR42], R0 ;  /* 0x000000005f0075a7 */ /* 0x000e64000800016a */
[----:B-1-34-:R-:W-:Y:S10]  /*1940*/  @!P0 BRA `(.L_x_20) ;  /* 0x00000068008c8947 */ /* 0x01aff40003800000 */
.L_x_203:
[----:B------:R-:W-:Y:S05]  /*1950*/  @P1 BRA `(.L_x_21) ;  /* 0x0000000000401947 */ /* 0x000fea0003800000 */
[----:B-1----:R-:W-:Y:S01]  /*1960*/  MOV R0, 0x0 ;  /* 0x0000000000007802 */ /* 0x002fe20000000f00 */
[----:B------:R-:W-:Y:S01]  /*1970*/  ULDC.64 UR4, c[0x4][0x68] ;  /* 0x01001a0000047ab9 */ /* 0x000fe20000000a00 */
[----:B------:R-:W-:Y:S01]  /*1980*/  ULDC.64 UR6, c[0x4][0x8] ;  /* 0x0100020000067ab9 */ /* 0x000fe20000000a00 */
[----:B------:R-:W-:Y:S01]  /*1990*/  IMAD.U32 R4, RZ, RZ, UR4 ;  /* 0x00000004ff047e24 */ /* 0x000fe2000f8e00ff */
[----:B------:R1:W2:Y:S01]  /*19a0*/  LDC.64 R14, c[0x4][R0] ;  /* 0x01000000000e7b82 */ /* 0x0002a20000000a00 */
[----:B------:R-:W-:Y:S01]  /*19b0*/  IMAD.U32 R5, RZ, RZ, UR5 ;  /* 0x00000005ff057e24 */ /* 0x000fe2000f8e00ff */
[----:B------:R-:W-:Y:S01]  /*19c0*/  ULDC.64 UR4, c[0x4][0x70] ;  /* 0x01001c0000047ab9 */ /* 0x000fe20000000a00 */
[----:B------:R-:W-:Y:S02]  /*19d0*/  IMAD.U32 R10, RZ, RZ, UR6 ;  /* 0x00000006ff0a7e24 */ /* 0x000fe4000f8e00ff */
[----:B------:R-:W-:Y:S02]  /*19e0*/  IMAD.U32 R6, RZ, RZ, UR4 ;  /* 0x00000004ff067e24 */ /* 0x000fe4000f8e00ff */
[----:B------:R-:W-:-:S02]  /*19f0*/  IMAD.U32 R7, RZ, RZ, UR5 ;  /* 0x00000005ff077e24 */ /* 0x000fc4000f8e00ff */
[----:B------:R-:W-:Y:S02]  /*1a00*/  IMAD.U32 R11, RZ, RZ, UR7 ;  /* 0x00000007ff0b7e24 */ /* 0x000fe4000f8e00ff */
[----:B------:R-:W-:Y:S02]  /*1a10*/  IMAD.MOV.U32 R8, RZ, RZ, 0x1e1 ;  /* 0x000001e1ff087424 */ /* 0x000fe400078e00ff */
[----:B0-----:R-:W-:Y:S02]  /*1a20*/  IMAD.MOV.U32 R12, RZ, RZ, 0x1 ;  /* 0x00000001ff0c7424 */ /* 0x001fe400078e00ff */
[----:B-1----:R-:W-:-:S07]  /*1a30*/  IMAD.MOV.U32 R13, RZ, RZ, RZ ;  /* 0x000000ffff0d7224 */ /* 0x002fce00078e00ff */
[----:B------:R-:W-:-:S07]  /*1a40*/  LEPC R20, `(.L_x_21) ;  /* 0x000000001014794e */ /* 0x000fce0000000000 */
[----:B--2--5:R-:W-:Y:S05]  /*1a50*/  CALL.ABS.NOINC R14 ;  /* 0x000000000e007343 */ /* 0x024fea0003c00000 */
.L_x_21:
[----:B------:R-:W-:-:S13]  /*1a60*/  ISETP.NE.AND P0, PT, R102, 0x3, PT ;  /* 0x000000036600780c */ /* 0x000fda0003f05270 */
[----:B------:R-:W-:Y:S05]  /*1a70*/  @!P0 BRA `(.L_x_22) ;  /* 0x0000000000048947 */ /* 0x000fea0003800000 */
[----:B------:R-:W-:Y:S01]  /*1a80*/  BPT.TRAP 0x1 ;  /* 0x000000040000795c */ /* 0x000fe20000300000 */
.L_x_22:
[----:B------:R-:W-:Y:S02]  /*1a90*/  IMAD.U32 R3, RZ, RZ, UR38 ;  /* 0x00000026ff037e24 */ /* 0x000fe4000f8e00ff */
[----:B-1----:R-:W-:-:S03]  /*1aa0*/  IMAD.U32 R0, RZ, RZ, UR39 ;  /* 0x00000027ff007e24 */ /* 0x002fc6000f8e00ff */
[----:B------:R-:W-:Y:S02]  /*1ab0*/  LEA R3, R3, UR41, 0x3 ;  /* 0x0000002903037c11 */ /* 0x000fe4000f8e18ff */
[----:B------:R-:W-:-:S04]  /*1ac0*/  SHF.L.U32 R0, R0, 0x1f, RZ ;  /* 0x0000001f00007819 */ /* 0x000fc800000006ff */
[----:B------:R1:W2:Y:S01]  /*1ad0*/  SYNCS.PHASECHK.TRANS64.TRYWAIT P1, [R3+URZ], R0 ;  /* 0x00000000030075a7 */ /* 0x0002a2000802017f */
[----:B------:R-:W-:Y:S05]  /*1ae0*/  @!P0 BRA `(.L_x_23) ;  /* 0x0000000000048947 */ /* 0x000fea0003800000 */
[----:B------:R-:W-:Y:S01]  /*1af0*/  BPT.TRAP 0x1 ;  /* 0x000000040000795c */ /* 0x000fe20000300000 */
.L_x_23:
[----:B--2---:R-:W-:Y:S05]  /*1b00*/  @P1 BRA `(.L_x_24) ;  /* 0x0000000000081947 */ /* 0x004fea0003800000 */
[----:B------:R-:W2:Y:S02]  /*1b10*/  SYNCS.PHASECHK.TRANS64.TRYWAIT P1, [R3+URZ], R0 ;  /* 0x00000000030075a7 */ /* 0x000ea4000802017f */
[----:B--2---:R-:W-:Y:S05]  /*1b20*/  @!P1 BRA `(.L_x_25) ;  /* 0x0000006800289947 */ /* 0x004fea0003800000 */
.L_x_24:
[----:B------:R-:W-:Y:S05]  /*1b30*/  WARPSYNC.ALL ;  /* 0x0000000000007948 */ /* 0x000fea0003800000 */
[----:B------:R-:W-:Y:S01]  /*1b40*/  ULEA UR4, UR38, UR44, 0x8 ;  /* 0x0000002c26047291 */ /* 0x000fe2000f8e403f */
[----:B------:R-:W-:Y:S01]  /*1b50*/  WARPGROUP.ARRIVE ;  /* 0x00000000000079c5 */ /* 0x000fe20000000000 */
[----:B------:R-:W-:Y:S01]  /*1b60*/  ULEA UR6, UR38, UR45, 0x9 ;  /* 0x0000002d26067291 */ /* 0x000fe2000f8e483f */
[----:B-12---:R-:W-:Y:S01]  /*1b70*/  IMAD.U32 R0, RZ, RZ, UR43 ;  /* 0x0000002bff007e24 */ /* 0x006fe2000f8e00ff */
[----:B------:R-:W-:Y:S01]  /*1b80*/  UMOV UR5, 0x80000020 ;  /* 0x8000002000057882 */ /* 0x000fe20000000000 */
[----:B------:R-:W-:-:S03]  /*1b90*/  UMOV UR7, 0x80000020 ;  /* 0x8000002000077882 */ /* 0x000fc60000000000 */
[----:B------:R-:W-:-:S03]  /*1ba0*/  ISETP.GE.AND P1, PT, R0, 0x1, PT ;  /* 0x000000010000780c */ /* 0x000fc60003f26270 */
[----:B------:R-:W-:Y:S01]  /*1bb0*/  HGMMA.64x128x16.F32 R24, gdesc[UR4], RZ, !UPT, gsb0 ;  /* 0x01e00000041879f0 */ /* 0x000fe2000c0008ff */
[----:B------:R-:W-:Y:S02]  /*1bc0*/  UIADD3 UR4, UR4, 0x2, URZ ;  /* 0x0000000204047890 */ /* 0x000fe4000fffe03f */
[----:B------:R-:W-:Y:S01]  /*1bd0*/  UIADD3 UR6, UR6, 0x2, URZ ;  /* 0x0000000206067890 */ /* 0x000fe2000fffe03f */
[----:B------:R-:W-:Y:S01]  /*1be0*/  UMOV UR5, 0x80000020 ;  /* 0x8000002000057882 */ /* 0x000fe20000000000 */
[----:B------:R-:W-:Y:S01]  /*1bf0*/  UMOV UR7, 0x80000020 ;  /* 0x8000002000077882 */ /* 0x000fe20000000000 */
[----:B------:R-:W-:Y:S02]  /*1c00*/  WARPGROUP.DEPBAR.LE gsb0, 0x0 ;  /* 0x00008000000079c5 */ /* 0x000fe40000010000 */
[----:B------:R-:W-:-:S06]  /*1c10*/  WARPGROUP.ARRIVE ;  /* 0x00000000000079c5 */ /* 0x000fcc0000000000 */
[----:B------:R-:W-:Y:S03]  /*1c20*/  HGMMA.64x128x16.F32 R24, gdesc[UR4], R24, gsb0 ;  /* 0x01e00000041879f0 */ /* 0x000fe60008000818 */
[----:B------:R-:W-:Y:S02]  /*1c30*/  WARPGROUP.DEPBAR.LE gsb0, 0x0 ;  /* 0x00008000000079c5 */ /* 0x000fe40000010000 */
[----:B------:R-:W-:Y:S05]  /*1c40*/  @!P1 BRA `(.L_x_26) ;  /* 0x0000000000d49947 */ /* 0x000fea0003800000 */
[----:B------:R-:W-:Y:S01]  /*1c50*/  UIADD3 UR4, UR38, 0x1, URZ ;  /* 0x0000000126047890 */ /* 0x000fe2000fffe03f */
[----:B------:R-:W-:Y:S02]  /*1c60*/  IMAD.U32 R0, RZ, RZ, UR43 ;  /* 0x0000002bff007e24 */ /* 0x000fe4000f8e00ff */
[----:B------:R-:W-:Y:S01]  /*1c70*/  IMAD.U32 R3, RZ, RZ, UR38 ;  /* 0x00000026ff037e24 */ /* 0x000fe2000f8e00ff */
[----:B------:R-:W-:-:S04]  /*1c80*/  UISETP.NE.AND UP0, UPT, UR4, 0x12, UPT ;  /* 0x000000120400788c */ /* 0x000fc8000bf05270 */
[----:B------:R-:W-:Y:S02]  /*1c90*/  USEL UR5, URZ, 0x1, UP0 ;  /* 0x000000013f057887 */ /* 0x000fe40008000000 */
[----:B------:R-:W-:Y:S02]  /*1ca0*/  USEL UR8, UR4, URZ, UP0 ;  /* 0x0000003f04087287 */ /* 0x000fe40008000000 */
[----:B------:R-:W-:-:S06]  /*1cb0*/  ULOP3.LUT UR5, UR39, UR5, URZ, 0x3c, !UPT ;  /* 0x0000000527057292 */ /* 0x000fcc000f8e3c3f */
[----:B------:R-:W-:-:S07]  /*1cc0*/  IMAD.U32 R6, RZ, RZ, UR5 ;  /* 0x00000005ff067e24 */ /* 0x000fce000f8e00ff */
.L_x_33:
[----:B------:R-:W-:Y:S05]  /*1cd0*/  @!P0 BRA `(.L_x_27) ;  /* 0x0000000000048947 */ /* 0x000fea0003800000 */
[----:B------:R-:W-:Y:S01]  /*1ce0*/  BPT.TRAP 0x1 ;  /* 0x000000040000795c */ /* 0x000fe20000300000 */
.L_x_27:
[----:B------:R-:W-:Y:S01]  /*1cf0*/  ULEA UR4, UR8, UR41, 0x3 ;  /* 0x0000002908047291 */ /* 0x000fe2000f8e183f */
[----:B------:R-:W-:-:S08]  /*1d00*/  SHF.L.U32 R4, R6, 0x1f, RZ ;  /* 0x0000001f06047819 */ /* 0x000fd000000006ff */
[----:B------:R1:W2:Y:S01]  /*1d10*/  SYNCS.PHASECHK.TRANS64.TRYWAIT P1, [UR4], R4 ;  /* 0x00000004ff0075a7 */ /* 0x0002a20008020144 */
[----:B------:R-:W-:Y:S05]  /*1d20*/  @!P0 BRA `(.L_x_28) ;  /* 0x0000000000048947 */ /* 0x000fea0003800000 */
[----:B------:R-:W-:Y:S01]  /*1d30*/  BPT.TRAP 0x1 ;  /* 0x000000040000795c */ /* 0x000fe20000300000 */
.L_x_28:
[----:B--2---:R-:W-:Y:S05]  /*1d40*/  @P1 BRA `(.L_x_29) ;  /* 0x0000000000081947 */ /* 0x004fea0003800000 */
[----:B------:R-:W2:Y:S02]  /*1d50*/  SYNCS.PHASECHK.TRANS64.TRYWAIT P1, [UR4], R4 ;  /* 0x00000004ff0075a7 */ /* 0x000ea40008020144 */
[----:B--2---:R-:W-:Y:S05]  /*1d60*/  @!P1 BRA `(.L_x_30) ;  /* 0x0000006400ac9947 */ /* 0x004fea0003800000 */
.L_x_29:
[----:B------:R-:W-:Y:S01]  /*1d70*/  ULEA UR4, UR8, UR44, 0x8 ;  /* 0x0000002c08047291 */ /* 0x000fe2000f8e403f */
[----:B------:R-:W-:Y:S01]  /*1d80*/  WARPGROUP.ARRIVE ;  /* 0x00000000000079c5 */ /* 0x000fe20000000000 */
[----:B------:R-:W-:Y:S01]  /*1d90*/  ULEA UR6, UR8, UR45, 0x9 ;  /* 0x0000002d08067291 */ /* 0x000fe2000f8e483f */
[----:B------:R-:W-:Y:S01]  /*1da0*/  UMOV UR5, 0x80000020 ;  /* 0x8000002000057882 */ /* 0x000fe20000000000 */
[----:B------:R-:W-:-:S07]  /*1db0*/  UMOV UR7, 0x80000020 ;  /* 0x8000002000077882 */ /* 0x000fce0000000000 */
[----:B------:R-:W-:Y:S01]  /*1dc0*/  HGMMA.64x128x16.F32 R24, gdesc[UR4], R24, gsb0 ;  /* 0x01e00000041879f0 */ /* 0x000fe20008000818 */
        /* <DEDUP_REMOVED lines=9> */
[----:B------:R-:W-:Y:S01]  /*1e60*/  BPT.TRAP 0x1 ;  /* 0x000000040000795c */ /* 0x000fe20000300000 */
.L_x_31:
[----:B------:R-:W-:-:S13]  /*1e70*/  ISETP.NE.AND P1, PT, R89, RZ, PT ;  /* 0x000000ff5900720c */ /* 0x000fda0003f25270 */
[----:B-12---:R-:W-:-:S05]  /*1e80*/  @P1 LEA R4, R3, UR41, 0x3 ;  /* 0x0000002903041c11 */ /* 0x006fca000f8e18ff */
[----:B------:R-:W-:-:S05]  /*1e90*/  @P1 VIADD R5, R4, 0x90 ;  /* 0x0000009004051836 */ /* 0x000fca0000000000 */
[----:B------:R-:W-:-:S04]  /*1ea0*/  @P1 PRMT R5, R88, 0x654, R5 ;  /* 0x0000065458051816 */ /* 0x000fc80000000005 */
[----:B------:R1:W-:Y:S01]  /*1eb0*/  @P1 SYNCS.ARRIVE.TRANS64.RED.A1T0 RZ, [R5+URZ], RZ ;  /* 0x000000ff05ff19a7 */ /* 0x0003e2000810043f */
[----:B------:R-:W-:-:S13]  /*1ec0*/  ISETP.GT.U32.AND P1, PT, R16, 0x1, PT ;  /* 0x000000011000780c */ /* 0x000fda0003f24070 */
[----:B-1----:R-:W-:Y:S05]  /*1ed0*/  @P1 BRA `(.L_x_32) ;  /* 0x0000000000041947 */ /* 0x002fea0003800000 */
[----:B------:R-:W-:Y:S01]  /*1ee0*/  BPT.TRAP 0x1 ;  /* 0x000000040000795c */ /* 0x000fe20000300000 */
.L_x_32:
[----:B------:R-:W-:Y:S01]  /*1ef0*/  UIADD3 UR8, UR8, 0x1, URZ ;  /* 0x0000000108087890 */ /* 0x000fe2000fffe03f */
[C---:B------:R-:W-:Y:S01]  /*1f00*/  ISETP.GT.AND P2, PT, R0.reuse, 0x1, PT ;  /* 0x000000010000780c */ /* 0x040fe20003f44270 */
[----:B------:R-:W-:Y:S02]  /*1f10*/  VIADD R3, R3, 0x1 ;  /* 0x0000000103037836 */ /* 0x000fe40000000000 */
[----:B------:R-:W-:Y:S01]  /*1f20*/  UISETP.NE.AND UP0, UPT, UR8, 0x12, UPT ;  /* 0x000000120800788c */ /* 0x000fe2000bf05270 */
[----:B------:R-:W-:Y:S02]  /*1f30*/  VIADD R0, R0, 0xffffffff ;  /* 0xffffffff00007836 */ /* 0x000fe40000000000 */
[C---:B------:R-:W-:Y:S01]  /*1f40*/  ISETP.NE.AND P1, PT, R3.reuse, 0x12, PT ;  /* 0x000000120300780c */ /* 0x040fe20003f25270 */
[----:B------:R-:W-:Y:S02]  /*1f50*/  USEL UR4, URZ, 0x1, UP0 ;  /* 0x000000013f047887 */ /* 0x000fe40008000000 */
[----:B------:R-:W-:Y:S01]  /*1f60*/  USEL UR8, UR8, URZ, UP0 ;  /* 0x0000003f08087287 */ /* 0x000fe20008000000 */
[----:B------:R-:W-:-:S03]  /*1f70*/  SEL R3, R3, RZ, P1 ;  /* 0x000000ff03037207 */ /* 0x000fc60000800000 */
[----:B------:R-:W-:Y:S01]  /*1f80*/  LOP3.LUT R6, R6, UR4, RZ, 0x3c, !PT ;  /* 0x0000000406067c12 */ /* 0x000fe2000f8e3cff */
[----:B------:R-:W-:Y:S07]  /*1f90*/  @P2 BRA `(.L_x_33) ;  /* 0xfffffffc004c2947 */ /* 0x000fee000383ffff */
.L_x_26:
[----:B------:R-:W1:Y:S01]  /*1fa0*/  LDC R0, c[0x0][0x28c] ;  /* 0x0000a300ff007b82 */ /* 0x000e620000000800 */
[----:B------:R2:W-:Y:S01]  /*1fb0*/  SYNCS.ARRIVE.TRANS64.A1T0 RZ, [R96+UR47], RZ ;  /* 0x000000ff60ff79a7 */ /* 0x0005e2000810002f */
[----:B-1----:R-:W-:-:S13]  /*1fc0*/  ISETP.GE.AND P1, PT, R0, 0x1, PT ;  /* 0x000000010000780c */ /* 0x002fda0003f26270 */
[----:B--2---:R-:W-:Y:S05]  /*1fd0*/  @!P1 BRA `(.L_x_34) ;  /* 0x0000000000449947 */ /* 0x004fea0003800000 */
[----:B------:R-:W-:Y:S05]  /*1fe0*/  @!P0 BRA `(.L_x_35) ;  /* 0x0000000000048947 */ /* 0x000fea0003800000 */
[----:B------:R-:W-:Y:S01]  /*1ff0*/  BPT.TRAP 0x1 ;  /* 0x000000040000795c */ /* 0x000fe20000300000 */
.L_x_35:
[----:B------:R-:W-:-:S13]  /*2000*/  ISETP.NE.AND P0, PT, R89, RZ, PT ;  /* 0x000000ff5900720c */ /* 0x000fda0003f05270 */
[----:B------:R-:W-:-:S05]  /*2010*/  VOTEU.ANY UP0, P0 ;  /* 0x00000000003f7886 */ /* 0x000fca0000000100 */
[----:B------:R-:W-:-:S06]  /*2020*/  @UP0 UIADD3 UR4, UR43, UR38, URZ ;  /* 0x000000262b040290 */ /* 0x000fcc000fffe03f */
[----:B------:R-:W-:Y:S02]  /*2030*/  IMAD.U32 R4, RZ, RZ, UR4 ;  /* 0x00000004ff047e24 */ /* 0x000fe4000f8e00ff */
[----:B------:R-:W-:Y:S02]  /*2040*/  IMAD.U32 R3, RZ, RZ, UR4 ;  /* 0x00000004ff037e24 */ /* 0x000fe4000f8e00ff */
[----:B------:R-:W-:-:S05]  /*2050*/  @P0 IMAD.WIDE.U32 R4, R4, 0x38e38e39, RZ ;  /* 0x38e38e3904040825 */ /* 0x000fca00078e00ff */
[----:B------:R-:W-:-:S05]  /*2060*/  @P0 SHF.R.U32.HI R0, RZ, 0x2, R5 ;  /* 0x00000002ff000819 */ /* 0x000fca0000011605 */
[----:B------:R-:W-:-:S05]  /*2070*/  @P0 IMAD R0, R0, -0x12, R3 ;  /* 0xffffffee00000824 */ /* 0x000fca00078e0203 */
[----:B------:R-:W-:-:S05]  /*2080*/  @P0 LEA R0, R0, UR41, 0x3 ;  /* 0x0000002900000c11 */ /* 0x000fca000f8e18ff */
[----:B------:R-:W-:-:S05]  /*2090*/  @P0 VIADD R3, R0, 0x90 ;  /* 0x0000009000030836 */ /* 0x000fca0000000000 */
[----:B------:R-:W-:-:S04]  /*20a0*/  @P0 PRMT R3, R88, 0x654, R3 ;  /* 0x0000065458030816 */ /* 0x000fc80000000003 */
[----:B------:R1:W-:Y:S01]  /*20b0*/  @P0 SYNCS.ARRIVE.TRANS64.RED.A1T0 RZ, [R3+URZ], RZ ;  /* 0x000000ff03ff09a7 */ /* 0x0003e2000810043f */
[----:B------:R-:W-:-:S13]  /*20c0*/  ISETP.GT.U32.AND P0, PT, R16, 0x1, PT ;  /* 0x000000011000780c */ /* 0x000fda0003f04070 */
[----:B-1----:R-:W-:Y:S05]  /*20d0*/  @P0 BRA `(.L_x_34) ;  /* 0x0000000000040947 */ /* 0x002fea0003800000 */
[----:B------:R-:W-:Y:S01]  /*20e0*/  BPT.TRAP 0x1 ;  /* 0x000000040000795c */ /* 0x000fe20000300000 */
.L_x_34:
[----:B------:R-:W-:Y:S01]  /*20f0*/  SHF.L.U32 R0, R103, 0x1f, RZ ;  /* 0x0000001f67007819 */ /* 0x000fe200000006ff */
[----:B------:R-:W-:Y:S01]  /*2100*/  UIADD3 UR38, UR46, UR38, URZ ;  /* 0x000000262e267290 */ /* 0x000fe2000fffe03f */
[----:B------:R-:W1:Y:S01]  /*2110*/  LDC R9, c[0x0][0x288] ;  /* 0x0000a200ff097b82 */ /* 0x000e620000000800 */
[----:B------:R-:W-:Y:S01]  /*2120*/  UISETP.GE.U32.AND UP1, UPT, UR46, 0x12, UPT ;  /* 0x000000122e00788c */ /* 0x000fe2000bf26070 */
[----:B------:R-:W-:Y:S01]  /*2130*/  IMAD.SHL.U32 R10, R94, 0x2, RZ ;  /* 0x000000025e0a7824 */ /* 0x000fe200078e00ff */
[----:B------:R-:W-:Y:S02]  /*2140*/  UISETP.GT.U32.AND UP0, UPT, UR38, 0x11, UPT ;  /* 0x000000112600788c */ /* 0x000fe4000bf04070 */
[----:B------:R-:W-:Y:S02]  /*2150*/  UIMAD.WIDE.U32 UR4, UR38, 0x38e38e39, URZ ;  /* 0x38e38e39260478a5 */ /* 0x000fe4000f8e003f */
[----:B------:R-:W-:Y:S01]  /*2160*/  UISETP.LT.U32.AND UP0, UPT, UR46, 0x12, UP0 ;  /* 0x000000122e00788c */ /* 0x000fe20008701070 */
[----:B------:R-:W2:Y:S01]  /*2170*/  SYNCS.PHASECHK.TRANS64.TRYWAIT P0, [R95+UR42+0x10], R0 ;  /* 0x000010005f0075a7 */ /* 0x000ea2000800016a */
[----:B------:R-:W-:Y:S01]  /*2180*/  USHF.R.U32.HI UR4, URZ, 0x2, UR5 ;  /* 0x000000023f047899 */ /* 0x000fe20008011605 */
[----:B------:R-:W-:Y:S01]  /*2190*/  SHF.R.S32.HI R11, RZ, 0x1f, R10 ;  /* 0x0000001fff0b7819 */ /* 0x000fe2000001140a */
[----:B------:R-:W-:-:S02]  /*21a0*/  USEL UR6, URZ, 0x1, !UP0 ;  /* 0x000000013f067887 */ /* 0x000fc4000c000000 */
[----:B------:R-:W-:Y:S02]  /*21b0*/  UIMAD UR38, UR4, -0x12, UR38 ;  /* 0xffffffee042678a4 */ /* 0x000fe4000f8e0226 */
[----:B------:R-:W-:-:S04]  /*21c0*/  ULOP3.LUT UR39, UR39, UR6, URZ, 0x3c, !UPT ;  /* 0x0000000627277292 */ /* 0x000fc8000f8e3c3f */
[----:B------:R-:W-:Y:S01]  /*21d0*/  @UP1 ULOP3.LUT UR39, UR39, 0x1, UR4, 0x78, !UPT ;  /* 0x0000000127271892 */ /* 0x000fe2000f8e7804 */
[----:B-12---:R-:W-:Y:S11]  /*21e0*/  @!P0 BRA `(.L_x_36) ;  /* 0x0000006000a48947 */ /* 0x006ff60003800000 */
.L_x_204:
[----:B-1----:R-:W-:Y:S01]  /*21f0*/  IMAD.SHL.U32 R0, R19, 0x40, RZ ;  /* 0x0000004013007824 */ /* 0x002fe200078e00ff */
[----:B------:R-:W-:Y:S01]  /*2200*/  ULDC UR6, c[0x0][0x284] ;  /* 0x0000a10000067ab9 */ /* 0x000fe20000000800 */
[----:B------:R-:W-:Y:S01]  /*2210*/  IMAD.SHL.U32 R20, R22, 0x80, RZ ;  /* 0x0000008016147824 */ /* 0x000fe200078e00ff */
[----:B0-----:R-:W-:Y:S01]  /*2220*/  SHF.R.S32.HI R13, RZ, 0x1f, R2 ;  /* 0x0000001fff0d7819 */ /* 0x001fe20000011402 */
[----:B------:R-:W-:Y:S01]  /*2230*/  ULDC.64 UR4, c[0x0][0x5d0] ;  /* 0x0001740000047ab9 */ /* 0x000fe20000000a00 */
[----:B------:R-:W-:Y:S01]  /*2240*/  ISETP.GE.AND P0, PT, R0, UR6, PT ;  /* 0x0000000600007c0c */ /* 0x000fe2000bf06270 */
[----:B------:R-:W-:Y:S01]  /*2250*/  IMAD.WIDE.U32 R4, R2, UR4, R10 ;  /* 0x0000000402047c25 */ /* 0x000fe2000f8e000a */
[----:B------:R-:W-:Y:S02]  /*2260*/  SHF.R.S32.HI R21, RZ, 0x1f, R20 ;  /* 0x0000001fff157819 */ /* 0x000fe40000011414 */
[C---:B------:R-:W-:Y:S01]  /*2270*/  ISETP.GE.OR P0, PT, R20.reuse, R9, P0 ;  /* 0x000000091400720c */ /* 0x040fe20000706670 */
[----:B------:R-:W-:Y:S01]  /*2280*/  IMAD R3, R13, UR4, RZ ;  /* 0x000000040d037c24 */ /* 0x000fe2000f8e02ff */
[----:B------:R-:W-:-:S03]  /*2290*/  IADD3 R4, P1, R20, R4, RZ ;  /* 0x0000000414047210 */ /* 0x000fc60007f3e0ff */
[----:B------:R-:W-:-:S05]  /*22a0*/  IMAD R3, R2, UR5, R3 ;  /* 0x0000000502037c24 */ /* 0x000fca000f8e0203 */
[----:B------:R-:W-:-:S03]  /*22b0*/  IADD3.X R5, R21, R5, R3, P1, !PT ;  /* 0x0000000515057210 */ /* 0x000fc60000ffe403 */
[----:B------:R-:W-:Y:S05]  /*22c0*/  @P0 BRA `(.L_x_37) ;  /* 0x0000004000300947 */ /* 0x000fea0003800000 */
[----:B------:R-:W0:Y:S01]  /*22d0*/  LDC.64 R6, c[0x0][0x5c8] ;  /* 0x00017200ff067b82 */ /* 0x000e220000000a00 */
[----:B-----5:R-:W-:Y:S01]  /*22e0*/  FSETP.NEU.AND P0, PT, R91, RZ, PT ;  /* 0x000000ff5b00720b */ /* 0x020fe20003f0d000 */
[----:B------:R-:W-:Y:S01]  /*22f0*/  IMAD R3, R94, -0x2, R9 ;  /* 0xfffffffe5e037824 */ /* 0x000fe200078e0209 */
[----:B------:R-:W-:Y:S01]  /*2300*/  BSSY B0, `(.L_x_37) ;  /* 0x0000408000007945 */ /* 0x000fe20003800000 */
[----:B------:R-:W-:-:S04]  /*2310*/  IMAD.WIDE R104, R19, 0x40, R92 ;  /* 0x0000004013687825 */ /* 0x000fc800078e025c */
[----:B------:R-:W-:Y:S02]  /*2320*/  IMAD.IADD R3, R3, 0x1, -R20 ;  /* 0x0000000103037824 */ /* 0x000fe400078e0a14 */
[----:B------:R-:W-:-:S03]  /*2330*/  IMAD.IADD R0, R99, 0x1, -R0 ;  /* 0x0000000163007824 */ /* 0x000fc600078e0a00 */
[----:B------:R-:W-:-:S04]  /*2340*/  ISETP.GT.AND P2, PT, R3, RZ, PT ;  /* 0x000000ff0300720c */ /* 0x000fc80003f44270 */
[----:B------:R-:W-:Y:S01]  /*2350*/  ISETP.GT.AND P1, PT, R0, RZ, P2 ;  /* 0x000000ff0000720c */ /* 0x000fe20001724270 */
[-C--:B0-----:R-:W-:Y:S02]  /*2360*/  IMAD R8, R105, R6.reuse, RZ ;  /* 0x0000000669087224 */ /* 0x081fe400078e02ff */
[----:B------:R-:W-:-:S04]  /*2370*/  IMAD.WIDE.U32 R106, R104, R6, R4 ;  /* 0x00000006686a7225 */ /* 0x000fc800078e0004 */
[----:B------:R-:W-:-:S04]  /*2380*/  IMAD R5, R104, R7, R8 ;  /* 0x0000000768057224 */ /* 0x000fc800078e0208 */
[----:B------:R-:W-:Y:S01]  /*2390*/  IMAD.IADD R9, R107, 0x1, R5 ;  /* 0x000000016b097824 */ /* 0x000fe200078e0205 */
[----:B------:R-:W-:Y:S06]  /*23a0*/  @!P0 BRA `(.L_x_38) ;  /* 0x0000002c00248947 */ /* 0x000fec0003800000 */
[----:B------:R-:W0:Y:S01]  /*23b0*/  LDC.64 R108, c[0x0][0x5b8] ;  /* 0x00016e00ff6c7b82 */ /* 0x000e220000000a00 */
[----:B------:R-:W-:-:S07]  /*23c0*/  ULDC.64 UR4, c[0x0][0x5c0] ;  /* 0x0001700000047ab9 */ /* 0x000fce0000000a00 */
[----:B------:R-:W1:Y:S08]  /*23d0*/  LDC.64 R110, c[0x0][0x5b0] ;  /* 0x00016c00ff6e7b82 */ /* 0x000e700000000a00 */
[----:B------:R-:W2:Y:S01]  /*23e0*/  LDC.64 R112, c[0x0][0x5a8] ;  /* 0x00016a00ff707b82 */ /* 0x000ea20000000a00 */
[-C--:B0-----:R-:W-:Y:S02]  /*23f0*/  IMAD R8, R13, R108.reuse, RZ ;  /* 0x0000006c0d087224 */ /* 0x081fe400078e02ff */
[----:B------:R-:W-:-:S04]  /*2400*/  IMAD.WIDE.U32 R4, R2, R108, R10 ;  /* 0x0000006c02047225 */ /* 0x000fc800078e000a */
[----:B------:R-:W-:Y:S01]  /*2410*/  IMAD R107, R2, R109, R8 ;  /* 0x0000006d026b7224 */ /* 0x000fe200078e0208 */
[----:B------:R-:W-:Y:S01]  /*2420*/  IADD3 R12, P0, R20, R4, RZ ;  /* 0x00000004140c7210 */ /* 0x000fe20007f1e0ff */
[----:B-1----:R-:W-:-:S03]  /*2430*/  IMAD R4, R105, R110, RZ ;  /* 0x0000006e69047224 */ /* 0x002fc600078e02ff */
[----:B------:R-:W-:Y:S01]  /*2440*/  IADD3.X R13, R21, R5, R107, P0, !PT ;  /* 0x00000005150d7210 */ /* 0x000fe200007fe46b */
[C---:B------:R-:W-:Y:S02]  /*2450*/  IMAD R109, R104.reuse, R111, R4 ;  /* 0x0000006f686d7224 */ /* 0x040fe400078e0204 */
[----:B------:R-:W-:-:S04]  /*2460*/  IMAD.WIDE.U32 R4, R104, R110, R12 ;  /* 0x0000006e68047225 */ /* 0x000fc800078e000c */
[----:B------:R-:W-:Y:S01]  /*2470*/  IMAD.IADD R5, R5, 0x1, R109 ;  /* 0x0000000105057824 */ /* 0x000fe200078e026d */
[----:B--2---:R-:W-:-:S04]  /*2480*/  LEA R14, P0, R4, R112, 0x1 ;  /* 0x00000070040e7211 */ /* 0x004fc800078008ff */
[----:B------:R-:W-:-:S05]  /*2490*/  LEA.HI.X R15, R4, R113, R5, 0x1, P0 ;  /* 0x00000071040f7211 */ /* 0x000fca00000f0c05 */
[----:B------:R-:W2:Y:S01]  /*24a0*/  @P1 LDG.E.LTC128B.U16 R19, desc[UR36][R14.64] ;  /* 0x000000240e131981 */ /* 0x000ea2000c1e1520 */
[----:B------:R-:W-:Y:S01]  /*24b0*/  IMAD.WIDE.U32 R4, R104, R110, R20 ;  /* 0x0000006e68047225 */ /* 0x000fe200078e0014 */
[----:B------:R-:W-:Y:S02]  /*24c0*/  BSSY B1, `(.L_x_39) ;  /* 0x0000015000017945 */ /* 0x000fe40003800000 */
[----:B------:R-:W-:-:S04]  /*24d0*/  IADD3 R100, P0, R10, R4, RZ ;  /* 0x000000040a647210 */ /* 0x000fc80007f1e0ff */
[----:B------:R-:W-:Y:S02]  /*24e0*/  IADD3.X R101, R11, R109, R5, P0, !PT ;  /* 0x0000006d0b657210 */ /* 0x000fe400007fe405 */
[----:B------:R-:W-:Y:S01]  /*24f0*/  LEA R8, P0, R106, UR4, 0x1 ;  /* 0x000000046a087c11 */ /* 0x000fe2000f8008ff */
[----:B------:R-:W-:-:S03]  /*2500*/  IMAD.WIDE.U32 R100, R2, R108, R100 ;  /* 0x0000006c02647225 */ /* 0x000fc600078e0064 */
[----:B------:R-:W-:Y:S02]  /*2510*/  LEA.HI.X R9, R106, UR5, R9, 0x1, P0 ;  /* 0x000000056a097c11 */ /* 0x000fe400080f0c09 */
[----:B------:R-:W-:-:S04]  /*2520*/  ISETP.GT.AND P0, PT, R3, 0x1, PT ;  /* 0x000000010300780c */ /* 0x000fc80003f04270 */
[----:B------:R-:W-:Y:S01]  /*2530*/  ISETP.GT.AND P3, PT, R0, RZ, P0 ;  /* 0x000000ff0000720c */ /* 0x000fe20000764270 */
[----:B--2---:R-:W-:-:S05]  /*2540*/  HADD2.F32 R4, -RZ, R19.H0_H0 ;  /* 0x20000013ff047230 */ /* 0x004fca0000004100 */
[----:B------:R-:W-:Y:S01]  /*2550*/  FMUL R5, R4, R91 ;  /* 0x0000005b04057220 */ /* 0x000fe20000400000 */
[----:B------:R-:W-:-:S03]  /*2560*/  LEA R4, P4, R100, R112, 0x1 ;  /* 0x0000007064047211 */ /* 0x000fc600078808ff */
[----:B------:R-:W-:-:S05]  /*2570*/  FFMA R5, R24, R90, R5 ;  /* 0x0000005a18057223 */ /* 0x000fca0000000005 */
[----:B------:R-:W-:Y:S01]  /*2580*/  F2FP.F16.F32.PACK_AB R14, RZ, R5 ;  /* 0x00000005ff0e723e */ /* 0x000fe200000000ff */
[----:B------:R-:W-:-:S03]  /*2590*/  IMAD.IADD R5, R107, 0x1, R101 ;  /* 0x000000016b057824 */ /* 0x000fc600078e0265 */
[----:B------:R-:W-:Y:S01]  /*25a0*/  PRMT R15, R14, 0x7610, R15 ;  /* 0x000076100e0f7816 */ /* 0x000fe2000000000f */
[----:B------:R-:W-:Y:S01]  /*25b0*/  IMAD.SHL.U32 R14, R110, 0x8, RZ ;  /* 0x000000086e0e7824 */ /* 0x000fe200078e00ff */
[----:B------:R-:W-:-:S03]  /*25c0*/  LEA.HI.X R5, R100, R113, R5, 0x1, P4 ;  /* 0x0000007164057211 */ /* 0x000fc600020f0c05 */
[----:B------:R0:W-:Y:S02]  /*25d0*/  @P1 STG.E.U16 desc[UR36][R8.64], R15 ;  /* 0x0000000f08001986 */ /* 0x0001e4000c101524 */
[----:B0-----:R-:W-:Y:S01]  /*25e0*/  SHF.L.U64.HI R15, R110, 0x3, R111 ;  /* 0x000000036e0f7819 */ /* 0x001fe2000001026f */
[----:B------:R-:W-:Y:S06]  /*25f0*/  @!P3 BRA `(.L_x_40) ;  /* 0x000000000004b947 */ /* 0x000fec0003800000 */
[----:B------:R0:W5:Y:S02]  /*2600*/  LDG.E.LTC128B.U16 R19, desc[UR36][R4.64+0x2] ;  /* 0x0000022404137981 */ /* 0x000164000c1e1520 */
.L_x_40:
[----:B------:R-:W-:Y:S05]  /*2610*/  BSYNC B1 ;  /* 0x0000000000017941 */ /* 0x000fea0003800000 */
.L_x_39:
[----:B-----5:R-:W-:Y:S01]  /*2620*/  HADD2.F32 R22, -RZ, R19.H0_H0 ;  /* 0x20000013ff167230 */ /* 0x020fe20000004100 */
[----:B------:R-:W-:Y:S01]  /*2630*/  ISETP.GT.AND P2, PT, R0, 0x8, P2 ;  /* 0x000000080000780c */ /* 0x000fe20001744270 */
[----:B------:R-:W-:-:S04]  /*2640*/  IMAD.WIDE.U32 R14, R104, R110, R14 ;  /* 0x0000006e680e7225 */ /* 0x000fc800078e000e */
[----:B------:R-:W-:Y:S01]  /*2650*/  FMUL R22, R22, R91 ;  /* 0x0000005b16167220 */ /* 0x000fe20000400000 */
[----:B------:R-:W-:Y:S01]  /*2660*/  IMAD.IADD R109, R109, 0x1, R15 ;  /* 0x000000016d6d7824 */ /* 0x000fe200078e020f */
[----:B------:R-:W-:Y:S02]  /*2670*/  IADD3 R15, P1, R12, R14, RZ ;  /* 0x0000000e0c0f7210 */ /* 0x000fe40007f3e0ff */
[----:B------:R-:W-:-:S03]  /*2680*/  FFMA R22, R25, R90, R22 ;  /* 0x0000005a19167223 */ /* 0x000fc60000000016 */
[----:B------:R-:W-:Y:S01]  /*2690*/  IMAD.X R24, R109, 0x1, R13, P1 ;  /* 0x000000016d187824 */ /* 0x000fe200008e060d */
[C---:B------:R-:W-:Y:S02]  /*26a0*/  LEA R12, P1, R15.reuse, R112, 0x1 ;  /* 0x000000700f0c7211 */ /* 0x040fe400078208ff */
[----:B------:R-:W-:Y:S02]  /*26b0*/  F2FP.F16.F32.PACK_AB R22, RZ, R22 ;  /* 0x00000016ff16723e */ /* 0x000fe400000000ff */
[----:B------:R-:W-:-:S03]  /*26c0*/  LEA.HI.X R13, R15, R113, R24, 0x1, P1 ;  /* 0x000000710f0d7211 */ /* 0x000fc600008f0c18 */
[----:B------:R1:W-:Y:S04]  /*26d0*/  @P3 STG.E.U16 desc[UR36][R8.64+0x2], R22 ;  /* 0x0000021608003986 */ /* 0x0003e8000c101524 */
[----:B------:R-:W2:Y:S01]  /*26e0*/  @P2 LDG.E.LTC128B.U16 R19, desc[UR36][R12.64] ;  /* 0x000000240c132981 */ /* 0x000ea2000c1e1520 */
[----:B------:R-:W-:Y:S01]  /*26f0*/  IADD3 R14, P1, P3, R10, R14, R20 ;  /* 0x0000000e0a0e7210 */ /* 0x000fe20007b3e014 */
[----:B------:R-:W-:Y:S01]  /*2700*/  BSSY B1, `(.L_x_41) ;  /* 0x0000011000017945 */ /* 0x000fe20003800000 */
[----:B------:R-:W-:Y:S02]  /*2710*/  SHF.L.U64.HI R7, R6, 0x4, R7 ;  /* 0x0000000406077819 */ /* 0x000fe40000010207 */
[----:B------:R-:W-:Y:S02]  /*2720*/  IADD3.X R15, R11, R109, R21, P1, P3 ;  /* 0x0000006d0b0f7210 */ /* 0x000fe40000fe6415 */
[----:B------:R-:W-:Y:S01]  /*2730*/  ISETP.GT.AND P0, PT, R0, 0x8, P0 ;  /* 0x000000080000780c */ /* 0x000fe20000704270 */
[----:B------:R-:W-:-:S04]  /*2740*/  IMAD.WIDE.U32 R14, R2, R108, R14 ;  /* 0x0000006c020e7225 */ /* 0x000fc800078e000e */
[----:B------:R-:W-:Y:S02]  /*2750*/  IMAD.IADD R2, R107, 0x1, R15 ;  /* 0x000000016b027824 */ /* 0x000fe400078e020f */
[----:B--2---:R-:W-:-:S05]  /*2760*/  HADD2.F32 R10, -RZ, R19.H0_H0 ;  /* 0x20000013ff0a7230 */ /* 0x004fca0000004100 */
[----:B------:R-:W-:Y:S01]  /*2770*/  FMUL R11, R10, R91 ;  /* 0x0000005b0a0b7220 */ /* 0x000fe20000400000 */
[----:B------:R-:W-:Y:S02]  /*2780*/  LEA R10, P1, R6, R8, 0x4 ;  /* 0x00000008060a7211 */ /* 0x000fe400078220ff */
[----:B------:R-:W-:Y:S01]  /*2790*/  LEA R6, P3, R14, R112, 0x1 ;  /* 0x000000700e067211 */ /* 0x000fe200078608ff */
[----:B------:R-:W-:-:S05]  /*27a0*/  FFMA R11, R26, R90, R11 ;  /* 0x0000005a1a0b7223 */ /* 0x000fca000000000b */
[----:B------:R-:W-:Y:S01]  /*27b0*/  F2FP.F16.F32.PACK_AB R12, RZ, R11 ;  /* 0x0000000bff0c723e */ /* 0x000fe200000000ff */
[----:B------:R-:W-:Y:S01]  /*27c0*/  IMAD.X R11, R7, 0x1, R9, P1 ;  /* 0x00000001070b7824 */ /* 0x000fe200008e0609 */
[----:B------:R-:W-:-:S04]  /*27d0*/  LEA.HI.X R7, R14, R113, R2, 0x1, P3 ;  /* 0x000000710e077211 */ /* 0x000fc800018f0c02 */
[----:B------:R1:W-:Y:S01]  /*27e0*/  @P2 STG.E.U16 desc[UR36][R10.64], R12 ;  /* 0x0000000c0a002986 */ /* 0x0003e2000c101524 */
[----:B------:R-:W-:Y:S05]  /*27f0*/  @!P0 BRA `(.L_x_42) ;  /* 0x0000000000048947 */ /* 0x000fea0003800000 */
[----:B------:R2:W5:Y:S02]  /*2800*/  LDG.E.LTC128B.U16 R19, desc[UR36][R6.64+0x2] ;  /* 0x0000022406137981 */ /* 0x000564000c1e1520 */
.L_x_42:
[----:B------:R-:W-:Y:S05]  /*2810*/  BSYNC B1 ;  /* 0x0000000000017941 */ /* 0x000fea0003800000 */
.L_x_41:
[----:B-----5:R-:W-:Y:S01]  /*2820*/  HADD2.F32 R2, -RZ, R19.H0_H0 ;  /* 0x20000013ff027230 */ /* 0x020fe20000004100 */
[----:B------:R-:W-:Y:S01]  /*2830*/  ISETP.GT.AND P1, PT, R3, 0x8, PT ;  /* 0x000000080300780c */ /* 0x000fe20003f24270 */
[----:B------:R-:W-:Y:S03]  /*2840*/  BSSY B1, `(.L_x_43) ;  /* 0x0000008000017945 */ /* 0x000fe60003800000 */
[----:B------:R-:W-:Y:S01]  /*2850*/  FMUL R2, R2, R91 ;  /* 0x0000005b02027220 */ /* 0x000fe20000400000 */
[----:B------:R-:W-:-:S03]  /*2860*/  ISETP.GT.AND P2, PT, R0, RZ, P1 ;  /* 0x000000ff0000720c */ /* 0x000fc60000f44270 */
[----:B------:R-:W-:-:S05]  /*2870*/  FFMA R2, R27, R90, R2 ;  /* 0x0000005a1b027223 */ /* 0x000fca0000000002 */
[----:B------:R-:W-:-:S05]  /*2880*/  F2FP.F16.F32.PACK_AB R2, RZ, R2 ;  /* 0x00000002ff02723e */ /* 0x000fca00000000ff */
[----:B------:R3:W-:Y:S01]  /*2890*/  @P0 STG.E.U16 desc[UR36][R10.64+0x2], R2 ;  /* 0x000002020a000986 */ /* 0x0007e2000c101524 */
[----:B------:R-:W-:Y:S05]  /*28a0*/  @!P2 BRA `(.L_x_44) ;  /* 0x000000000004a947 */ /* 0x000fea0003800000 */
[----:B------:R4:W5:Y:S02]  /*28b0*/  LDG.E.LTC128B.U16 R19, desc[UR36][R4.64+0x10] ;  /* 0x0000102404137981 */ /* 0x000964000c1e1520 */
.L_x_44:
[----:B------:R-:W-:Y:S05]  /*28c0*/  BSYNC B1 ;  /* 0x0000000000017941 */ /* 0x000fea0003800000 */
.L_x_43:
[----:B---3-5:R-:W-:Y:S01]  /*28d0*/  HADD2.F32 R2, -RZ, R19.H0_H0 ;  /* 0x20000013ff027230 */ /* 0x028fe20000004100 */
        /* <DEDUP_REMOVED lines=9> */
.L_x_46:
[----:B------:R-:W-:Y:S05]  /*2970*/  BSYNC B1 ;  /* 0x0000000000017941 */ /* 0x000fea0003800000 */
.L_x_45:
[----:B-----5:R-:W-:Y:S01]  /*2980*/  HADD2.F32 R2, -RZ, R19.H0_H0 ;  /* 0x20000013ff027230 */ /* 0x020fe20000004100 */
[----:B------:R-:W-:Y:S01]  /*2990*/  ISETP.GT.AND P1, PT, R0, 0x8, P1 ;  /* 0x000000080000780c */ /* 0x000fe20000f24270 */
[----:B------:R-:W-:Y:S03]  /*29a0*/  BSSY B1, `(.L_x_47) ;  /* 0x0000007000017945 */ /* 0x000fe60003800000 */
[----:B------:R-:W-:-:S04]  /*29b0*/  FMUL R2, R2, R91 ;  /* 0x0000005b02027220 */ /* 0x000fc80000400000 */
[----:B------:R-:W-:-:S05]  /*29c0*/  FFMA R2, R29, R90, R2 ;  /* 0x0000005a1d027223 */ /* 0x000fca0000000002 */
[----:B------:R-:W-:-:S05]  /*29d0*/  F2FP.F16.F32.PACK_AB R2, RZ, R2 ;  /* 0x00000002ff02723e */ /* 0x000fca00000000ff */
[----:B------:R0:W-:Y:S01]  /*29e0*/  @P3 STG.E.U16 desc[UR36][R8.64+0x12], R2 ;  /* 0x0000120208003986 */ /* 0x0001e2000c101524 */
[----:B------:R-:W-:Y:S05]  /*29f0*/  @!P1 BRA `(.L_x_48) ;  /* 0x0000000000049947 */ /* 0x000fea0003800000 */
[----:B------:R0:W5:Y:S02]  /*2a00*/  LDG.E.LTC128B.U16 R19, desc[UR36][R6.64+0x10] ;  /* 0x0000102406137981 */ /* 0x000164000c1e1520 */
.L_x_48:
[----:B------:R-:W-:Y:S05]  /*2a10*/  BSYNC B1 ;  /* 0x0000000000017941 */ /* 0x000fea0003800000 */
.L_x_47:
[----:B0----5:R-:W-:Y:S01]  /*2a20*/  HADD2.F32 R2, -RZ, R19.H0_H0 ;  /* 0x20000013ff027230 */ /* 0x021fe20000004100 */
[----:B------:R-:W-:Y:S01]  /*2a30*/  ISETP.GT.AND P0, PT, R0, 0x8, P0 ;  /* 0x000000080000780c */ /* 0x000fe20000704270 */
[----:B------:R-:W-:Y:S03]  /*2a40*/  BSSY B1, `(.L_x_49) ;  /* 0x0000007000017945 */ /* 0x000fe60003800000 */
[----:B---3--:R-:W-:-:S04]  /*2a50*/  FMUL R13, R2, R91 ;  /* 0x0000005b020d7220 */ /* 0x008fc80000400000 */
[----:B------:R-:W-:-:S05]  /*2a60*/  FFMA R13, R30, R90, R13 ;  /* 0x0000005a1e0d7223 */ /* 0x000fca000000000d */
[----:B------:R-:W-:-:S05]  /*2a70*/  F2FP.F16.F32.PACK_AB R13, RZ, R13 ;  /* 0x0000000dff0d723e */ /* 0x000fca00000000ff */
[----:B------:R0:W-:Y:S01]  /*2a80*/  @P1 STG.E.U16 desc[UR36][R10.64+0x10], R13 ;  /* 0x0000100d0a001986 */ /* 0x0001e2000c101524 */
[----:B------:R-:W-:Y:S05]  /*2a90*/  @!P0 BRA `(.L_x_50) ;  /* 0x0000000000048947 */ /* 0x000fea0003800000 */
[----:B------:R3:W5:Y:S02]  /*2aa0*/  LDG.E.LTC128B.U16 R19, desc[UR36][R6.64+0x12] ;  /* 0x0000122406137981 */ /* 0x000764000c1e1520 */
.L_x_50:
[----:B------:R-:W-:Y:S05]  /*2ab0*/  BSYNC B1 ;  /* 0x0000000000017941 */ /* 0x000fea0003800000 */
.L_x_49:
        /* <DEDUP_REMOVED lines=10> */
.L_x_52:
[----:B------:R-:W-:Y:S05]  /*2b60*/  BSYNC B1 ;  /* 0x0000000000017941 */ /* 0x000fea0003800000 */
.L_x_51:
[----:B0----5:R-:W-:Y:S01]  /*2b70*/  HADD2.F32 R2, -RZ, R19.H0_H0 ;  /* 0x20000013ff027230 */ /* 0x021fe20000004100 */
        /* <DEDUP_REMOVED lines=9> */
.L_x_54:
[----:B------:R-:W-:Y:S05]  /*2c10*/  BSYNC B1 ;  /* 0x0000000000017941 */ /* 0x000fea0003800000 */
.L_x_53:
        /* <DEDUP_REMOVED lines=9> */
.L_x_56:
[----:B------:R-:W-:Y:S05]  /*2cb0*/  BSYNC B1 ;  /* 0x0000000000017941 */ /* 0x000fea0003800000 */
.L_x_55:
[----:B0----5:R-:W-:Y:S01]  /*2cc0*/  HADD2.F32 R2, -RZ, R19.H0_H0 ;  /* 0x20000013ff027230 */ /* 0x021fe20000004100 */
        /* <DEDUP_REMOVED lines=8> */
.L_x_58:
[----:B------:R-:W-:Y:S05]  /*2d50*/  BSYNC B1 ;  /* 0x0000000000017941 */ /* 0x000fea0003800000 */
.L_x_57:
        /* <DEDUP_REMOVED lines=10> */
.L_x_60:
[----:B------:R-:W-:Y:S05]  /*2e00*/  BSYNC B1 ;  /* 0x0000000000017941 */ /* 0x000fea0003800000 */
.L_x_59:
        /* <DEDUP_REMOVED lines=10> */
.L_x_62:
[----:B------:R-:W-:Y:S05]  /*2eb0*/  BSYNC B1 ;  /* 0x0000000000017941 */ /* 0x000fea0003800000 */
.L_x_61:
        /* <DEDUP_REMOVED lines=9> */
.L_x_64:
[----:B------:R-:W-:Y:S05]  /*2f50*/  BSYNC B1 ;  /* 0x0000000000017941 */ /* 0x000fea0003800000 */
.L_x_63:
        /* <DEDUP_REMOVED lines=9> */
.L_x_66:
[----:B------:R-:W-:Y:S05]  /*2ff0*/  BSYNC B1 ;  /* 0x0000000000017941 */ /* 0x000fea0003800000 */
.L_x_65:
        /* <DEDUP_REMOVED lines=10> */
.L_x_68:
[----:B------:R-:W-:Y:S05]  /*30a0*/  BSYNC B1 ;  /* 0x0000000000017941 */ /* 0x000fea0003800000 */
.L_x_67:
        /* <DEDUP_REMOVED lines=10> */
.L_x_70:
[----:B------:R-:W-:Y:S05]  /*3150*/  BSYNC B1 ;  /* 0x0000000000017941 */ /* 0x000fea0003800000 */
.L_x_69:
        /* <DEDUP_REMOVED lines=9> */
.L_x_72:
[----:B------:R-:W-:Y:S05]  /*31f0*/  BSYNC B1 ;  /* 0x0000000000017941 */ /* 0x000fea0003800000 */
.L_x_71:
        /* <DEDUP_REMOVED lines=9> */
.L_x_74:
[----:B------:R-:W-:Y:S05]  /*3290*/  BSYNC B1 ;  /* 0x0000000000017941 */ /* 0x000fea0003800000 */
.L_x_73:
        /* <DEDUP_REMOVED lines=10> */
.L_x_76:
[----:B------:R-:W-:Y:S05]  /*3340*/  BSYNC B1 ;  /* 0x0000000000017941 */ /* 0x000fea0003800000 */
.L_x_75:
        /* <DEDUP_REMOVED lines=10> */
.L_x_78:
[----:B------:R-:W-:Y:S05]  /*33f0*/  BSYNC B1 ;  /* 0x0000000000017941 */ /* 0x000fea0003800000 */
.L_x_77:
        /* <DEDUP_REMOVED lines=9> */
.L_x_80:
[----:B------:R-:W-:Y:S05]  /*3490*/  BSYNC B1 ;  /* 0x0000000000017941 */ /* 0x000fea0003800000 */
.L_x_79:
        /* <DEDUP_REMOVED lines=9> */
.L_x_82:
[----:B------:R-:W-:Y:S05]  /*3530*/  BSYNC B1 ;  /* 0x0000000000017941 */ /* 0x000fea0003800000 */
.L_x_81:
        /* <DEDUP_REMOVED lines=10> */
.L_x_84:
[----:B------:R-:W-:Y:S05]  /*35e0*/  BSYNC B1 ;  /* 0x0000000000017941 */ /* 0x000fea0003800000 */
.L_x_83:
        /* <DEDUP_REMOVED lines=10> */
.L_x_86:
[----:B------:R-:W-:Y:S05]  /*3690*/  BSYNC B1 ;  /* 0x0000000000017941 */ /* 0x000fea0003800000 */
.L_x_85:
        /* <DEDUP_REMOVED lines=9> */
.L_x_88:
[----:B------:R-:W-:Y:S05]  /*3730*/  BSYNC B1 ;  /* 0x0000000000017941 */ /* 0x000fea0003800000 */
.L_x_87:
        /* <DEDUP_REMOVED lines=9> */
.L_x_90:
[----:B------:R-:W-:Y:S05]  /*37d0*/  BSYNC B1 ;  /* 0x0000000000017941 */ /* 0x000fea0003800000 */
.L_x_89:
        /* <DEDUP_REMOVED lines=10> */
.L_x_92:
[----:B------:R-:W-:Y:S05]  /*3880*/  BSYNC B1 ;  /* 0x0000000000017941 */ /* 0x000fea0003800000 */
.L_x_91:
        /* <DEDUP_REMOVED lines=10> */
.L_x_94:
[----:B------:R-:W-:Y:S05]  /*3930*/  BSYNC B1 ;  /* 0x0000000000017941 */ /* 0x000fea0003800000 */
.L_x_93:
        /* <DEDUP_REMOVED lines=9> */
.L_x_96:
[----:B------:R-:W-:Y:S05]  /*39d0*/  BSYNC B1 ;  /* 0x0000000000017941 */ /* 0x000fea0003800000 */
.L_x_95:
        /* <DEDUP_REMOVED lines=9> */
.L_x_98:
[----:B------:R-:W-:Y:S05]  /*3a70*/  BSYNC B1 ;  /* 0x0000000000017941 */ /* 0x000fea0003800000 */
.L_x_97:
        /* <DEDUP_REMOVED lines=10> */
.L_x_100:
[----:B------:R-:W-:Y:S05]  /*3b20*/  BSYNC B1 ;  /* 0x0000000000017941 */ /* 0x000fea0003800000 */
.L_x_99:
        /* <DEDUP_REMOVED lines=10> */
.L_x_102:
[----:B------:R-:W-:Y:S05]  /*3bd0*/  BSYNC B1 ;  /* 0x0000000000017941 */ /* 0x000fea0003800000 */
.L_x_101:
        /* <DEDUP_REMOVED lines=9> */
.L_x_104:
[----:B------:R-:W-:Y:S05]  /*3c70*/  BSYNC B1 ;  /* 0x0000000000017941 */ /* 0x000fea0003800000 */
.L_x_103:
        /* <DEDUP_REMOVED lines=9> */
.L_x_106:
[----:B------:R-:W-:Y:S05]  /*3d10*/  BSYNC B1 ;  /* 0x0000000000017941 */ /* 0x000fea0003800000 */
.L_x_105:
        /* <DEDUP_REMOVED lines=10> */
.L_x_108:
[----:B------:R-:W-:Y:S05]  /*3dc0*/  BSYNC B1 ;  /* 0x0000000000017941 */ /* 0x000fea0003800000 */
.L_x_107:
        /* <DEDUP_REMOVED lines=10> */
.L_x_110:
[----:B------:R-:W-:Y:S05]  /*3e70*/  BSYNC B1 ;  /* 0x0000000000017941 */ /* 0x000fea0003800000 */
.L_x_109:
        /* <DEDUP_REMOVED lines=9> */
.L_x_112:
[----:B------:R-:W-:Y:S05]  /*3f10*/  BSYNC B1 ;  /* 0x0000000000017941 */ /* 0x000fea0003800000 */
.L_x_111:
        /* <DEDUP_REMOVED lines=9> */
.L_x_114:
[----:B------:R-:W-:Y:S05]  /*3fb0*/  BSYNC B1 ;  /* 0x0000000000017941 */ /* 0x000fea0003800000 */
.L_x_113:
        /* <DEDUP_REMOVED lines=10> */
.L_x_116:
[----:B------:R-:W-:Y:S05]  /*4060*/  BSYNC B1 ;  /* 0x0000000000017941 */ /* 0x000fea0003800000 */
.L_x_115:
        /* <DEDUP_REMOVED lines=10> */
.L_x_118:
[----:B------:R-:W-:Y:S05]  /*4110*/  BSYNC B1 ;  /* 0x0000000000017941 */ /* 0x000fea0003800000 */
.L_x_117:
        /* <DEDUP_REMOVED lines=9> */
.L_x_120:
[----:B------:R-:W-:Y:S05]  /*41b0*/  BSYNC B1 ;  /* 0x0000000000017941 */ /* 0x000fea0003800000 */
.L_x_119:
        /* <DEDUP_REMOVED lines=9> */
.L_x_122:
[----:B------:R-:W-:Y:S05]  /*4250*/  BSYNC B1 ;  /* 0x0000000000017941 */ /* 0x000fea0003800000 */
.L_x_121:
        /* <DEDUP_REMOVED lines=10> */
.L_x_124:
[----:B------:R-:W-:Y:S05]  /*4300*/  BSYNC B1 ;  /* 0x0000000000017941 */ /* 0x000fea0003800000 */
.L_x_123:
        /* <DEDUP_REMOVED lines=10> */
.L_x_126:
[----:B------:R-:W-:Y:S05]  /*43b0*/  BSYNC B1 ;  /* 0x0000000000017941 */ /* 0x000fea0003800000 */
.L_x_125:
        /* <DEDUP_REMOVED lines=9> */
.L_x_128:
[----:B------:R-:W-:Y:S05]  /*4450*/  BSYNC B1 ;  /* 0x0000000000017941 */ /* 0x000fea0003800000 */
.L_x_127:
        /* <DEDUP_REMOVED lines=9> */
.L_x_130:
[----:B------:R-:W-:Y:S05]  /*44f0*/  BSYNC B1 ;  /* 0x0000000000017941 */ /* 0x000fea0003800000 */
.L_x_129:
        /* <DEDUP_REMOVED lines=10> */
.L_x_132:
[----:B------:R-:W-:Y:S05]  /*45a0*/  BSYNC B1 ;  /* 0x0000000000017941 */ /* 0x000fea0003800000 */
.L_x_131:
        /* <DEDUP_REMOVED lines=10> */
.L_x_134:
[----:B------:R-:W-:Y:S05]  /*4650*/  BSYNC B1 ;  /* 0x0000000000017941 */ /* 0x000fea0003800000 */
.L_x_133:
        /* <DEDUP_REMOVED lines=9> */
.L_x_136:
[----:B------:R-:W-:Y:S05]  /*46f0*/  BSYNC B1 ;  /* 0x0000000000017941 */ /* 0x000fea0003800000 */
.L_x_135:
        /* <DEDUP_REMOVED lines=9> */
.L_x_138:
[----:B------:R-:W-:Y:S05]  /*4790*/  BSYNC B1 ;  /* 0x0000000000017941 */ /* 0x000fea0003800000 */
.L_x_137:
        /* <DEDUP_REMOVED lines=10> */
.L_x_140:
[----:B------:R-:W-:Y:S05]  /*4840*/  BSYNC B1 ;  /* 0x0000000000017941 */ /* 0x000fea0003800000 */
.L_x_139:
        /* <DEDUP_REMOVED lines=10> */
.L_x_142:
[----:B------:R-:W-:Y:S05]  /*48f0*/  BSYNC B1 ;  /* 0x0000000000017941 */ /* 0x000fea0003800000 */
.L_x_141:
        /* <DEDUP_REMOVED lines=9> */
.L_x_144:
[----:B------:R-:W-:Y:S05]  /*4990*/  BSYNC B1 ;  /* 0x0000000000017941 */ /* 0x000fea0003800000 */
.L_x_143:
        /* <DEDUP_REMOVED lines=9> */
.L_x_146:
[----:B------:R-:W-:Y:S05]  /*4a30*/  BSYNC B1 ;  /* 0x0000000000017941 */ /* 0x000fea0003800000 */
.L_x_145:
        /* <DEDUP_REMOVED lines=10> */
.L_x_148:
[----:B------:R-:W-:Y:S05]  /*4ae0*/  BSYNC B1 ;  /* 0x0000000000017941 */ /* 0x000fea0003800000 */
.L_x_147:
        /* <DEDUP_REMOVED lines=10> */
.L_x_150:
[----:B------:R-:W-:Y:S05]  /*4b90*/  BSYNC B1 ;  /* 0x0000000000017941 */ /* 0x000fea0003800000 */
.L_x_149:
        /* <DEDUP_REMOVED lines=9> */
.L_x_152:
[----:B------:R-:W-:Y:S05]  /*4c30*/  BSYNC B1 ;  /* 0x0000000000017941 */ /* 0x000fea0003800000 */
.L_x_151:
        /* <DEDUP_REMOVED lines=9> */
.L_x_154:
[----:B------:R-:W-:Y:S05]  /*4cd0*/  BSYNC B1 ;  /* 0x0000000000017941 */ /* 0x000fea0003800000 */
.L_x_153:
        /* <DEDUP_REMOVED lines=10> */
.L_x_156:
[----:B------:R-:W-:Y:S05]  /*4d80*/  BSYNC B1 ;  /* 0x0000000000017941 */ /* 0x000fea0003800000 */
.L_x_155:
[----:B0----5:R-:W-:Y:S01]  /*4d90*/  HADD2.F32 R2, -RZ, R19.H0_H0 ;  /* 0x20000013ff027230 */ /* 0x021fe20000004100 */
[----:B------:R-:W-:Y:S01]  /*4da0*/  ISETP.GT.AND P0, PT, R3, 0x79, PT ;  /* 0x000000790300780c */ /* 0x000fe20003f04270 */
[----:B------:R-:W-:Y:S01]  /*4db0*/  @P2 IMAD.MOV.U32 R3, RZ, RZ, R9 ;  /* 0x000000ffff032224 */ /* 0x000fe200078e0009 */
[----:B------:R-:W-:Y:S02]  /*4dc0*/  BSSY B1, `(.L_x_157) ;  /* 0x0000009000017945 */ /* 0x000fe40003800000 */
[----:B------:R-:W-:Y:S01]  /*4dd0*/  FMUL R13, R2, R91 ;  /* 0x0000005b020d7220 */ /* 0x000fe20000400000 */
[----:B------:R-:W-:Y:S01]  /*4de0*/  @P2 IMAD.MOV.U32 R2, RZ, RZ, R8 ;  /* 0x000000ffff022224 */ /* 0x000fe200078e0008 */
[----:B------:R-:W-:Y:S02]  /*4df0*/  ISETP.GT.AND P3, PT, R0, RZ, P0 ;  /* 0x000000ff0000720c */ /* 0x000fe40000764270 */
[----:B------:R-:W-:-:S05]  /*4e00*/  FFMA R13, R84, R90, R13 ;  /* 0x0000005a540d7223 */ /* 0x000fca000000000d */
[----:B------:R-:W-:-:S05]  /*4e10*/  F2FP.F16.F32.PACK_AB R13, RZ, R13 ;  /* 0x0000000dff0d723e */ /* 0x000fca00000000ff */
[----:B------:R0:W-:Y:S01]  /*4e20*/  @P2 STG.E.U16 desc[UR36][R2.64+0xf0], R13 ;  /* 0x0000f00d02002986 */ /* 0x0001e2000c101524 */
[----:B------:R-:W-:Y:S05]  /*4e30*/  @!P3 BRA `(.L_x_158) ;  /* 0x000000000004b947 */ /* 0x000fea0003800000 */
[----:B------:R0:W5:Y:S02]  /*4e40*/  LDG.E.LTC128B.U16 R19, desc[UR36][R4.64+0xf2] ;  /* 0x0000f22404137981 */ /* 0x000164000c1e1520 */
.L_x_158:
[----:B------:R-:W-:Y:S05]  /*4e50*/  BSYNC B1 ;  /* 0x0000000000017941 */ /* 0x000fea0003800000 */
.L_x_157:
        /* <DEDUP_REMOVED lines=9> */
.L_x_160:
[----:B------:R-:W-:Y:S05]  /*4ef0*/  BSYNC B1 ;  /* 0x0000000000017941 */ /* 0x000fea0003800000 */
.L_x_159:
[----:B0----5:R-:W-:Y:S01]  /*4f00*/  HADD2.F32 R2, -RZ, R19.H0_H0 ;  /* 0x20000013ff027230 */ /* 0x021fe20000004100 */
[----:B------:R-:W-:Y:S01]  /*4f10*/  ISETP.GT.AND P0, PT, R0, 0x8, P0 ;  /* 0x000000080000780c */ /* 0x000fe20000704270 */
[----:B------:R-:W-:Y:S03]  /*4f20*/  BSSY B1, `(.L_x_161) ;  /* 0x000000a000017945 */ /* 0x000fe60003800000 */
[----:B------:R-:W-:Y:S01]  /*4f30*/  FMUL R3, R2, R91 ;  /* 0x0000005b02037220 */ /* 0x000fe20000400000 */
[----:B------:R-:W-:-:S03]  /*4f40*/  @P1 IMAD.MOV.U32 R2, RZ, RZ, R10 ;  /* 0x000000ffff021224 */ /* 0x000fc600078e000a */
[----:B------:R-:W-:-:S05]  /*4f50*/  FFMA R3, R86, R90, R3 ;  /* 0x0000005a56037223 */ /* 0x000fca0000000003 */
[----:B------:R-:W-:-:S04]  /*4f60*/  F2FP.F16.F32.PACK_AB R3, RZ, R3 ;  /* 0x00000003ff03723e */ /* 0x000fc800000000ff */
[----:B----4-:R-:W-:Y:S01]  /*4f70*/  PRMT R4, R3, 0x7610, R4 ;  /* 0x0000761003047816 */ /* 0x010fe20000000004 */
[----:B------:R-:W-:-:S05]  /*4f80*/  @P1 IMAD.MOV.U32 R3, RZ, RZ, R11 ;  /* 0x000000ffff031224 */ /* 0x000fca00078e000b */
[----:B------:R0:W-:Y:S01]  /*4f90*/  @P1 STG.E.U16 desc[UR36][R2.64+0xf0], R4 ;  /* 0x0000f00402001986 */ /* 0x0001e2000c101524 */
[----:B------:R-:W-:Y:S05]  /*4fa0*/  @!P0 BRA `(.L_x_162) ;  /* 0x0000000000048947 */ /* 0x000fea0003800000 */
[----:B------:R4:W5:Y:S02]  /*4fb0*/  LDG.E.LTC128B.U16 R19, desc[UR36][R6.64+0xf2] ;  /* 0x0000f22406137981 */ /* 0x000964000c1e1520 */
.L_x_162:
[----:B------:R-:W-:Y:S05]  /*4fc0*/  BSYNC B1 ;  /* 0x0000000000017941 */ /* 0x000fea0003800000 */
.L_x_161:
[----:B------:R-:W-:Y:S05]  /*4fd0*/  @!P0 BRA `(.L_x_163) ;  /* 0x0000001000e88947 */ /* 0x000fea0003800000 */
[----:B-----5:R-:W-:-:S05]  /*4fe0*/  HADD2.F32 R0, -RZ, R19.H0_H0 ;  /* 0x20000013ff007230 */ /* 0x020fca0000004100 */
[----:B------:R-:W-:-:S04]  /*4ff0*/  FMUL R0, R0, R91 ;  /* 0x0000005b00007220 */ /* 0x000fc80000400000 */
[----:B------:R-:W-:-:S05]  /*5000*/  FFMA R0, R87, R90, R0 ;  /* 0x0000005a57007223 */ /* 0x000fca0000000000 */
[----:B------:R-:W-:-:S05]  /*5010*/  F2FP.F16.F32.PACK_AB R0, RZ, R0 ;  /* 0x00000000ff00723e */ /* 0x000fca00000000ff */
[----:B------:R0:W-:Y:S01]  /*5020*/  STG.E.U16 desc[UR36][R10.64+0xf2], R0 ;  /* 0x0000f2000a007986 */ /* 0x0001e2000c101524 */
[----:B------:R-:W-:Y:S05]  /*5030*/  BRA `(.L_x_163) ;  /* 0x0000001000d07947 */ /* 0x000fea0003800000 */
.L_x_38:
[----:B------:R-:W-:Y:S01]  /*5040*/  ISETP.GT.AND P0, PT, R3, 0x1, PT ;  /* 0x000000010300780c */ /* 0x000fe20003f04270 */
[----:B------:R-:W-:Y:S01]  /*5050*/  ULDC.64 UR4, c[0x0][0x5c0] ;  /* 0x0001700000047ab9 */ /* 0x000fe20000000a00 */
[-C--:B------:R-:W-:Y:S01]  /*5060*/  FMUL R24, R24, R90.reuse ;  /* 0x0000005a18187220 */ /* 0x080fe20000400000 */
[-C--:B------:R-:W-:Y:S01]  /*5070*/  FMUL R25, R25, R90.reuse ;  /* 0x0000005a19197220 */ /* 0x080fe20000400000 */
[----:B------:R-:W-:Y:S01]  /*5080*/  ISETP.GT.AND P3, PT, R0, RZ, P0 ;  /* 0x000000ff0000720c */ /* 0x000fe20000764270 */
[-C--:B------:R-:W-:Y:S01]  /*5090*/  FMUL R26, R26, R90.reuse ;  /* 0x0000005a1a1a7220 */ /* 0x080fe20000400000 */
[----:B------:R-:W-:Y:S01]  /*50a0*/  LEA R4, P4, R106, UR4, 0x1 ;  /* 0x000000046a047c11 */ /* 0x000fe2000f8808ff */
[----:B------:R-:W-:Y:S01]  /*50b0*/  FMUL R27, R27, R90 ;  /* 0x0000005a1b1b7220 */ /* 0x000fe20000400000 */
[----:B------:R-:W-:Y:S01]  /*50c0*/  F2FP.F16.F32.PACK_AB R24, RZ, R24 ;  /* 0x00000018ff18723e */ /* 0x000fe200000000ff */
[-C--:B------:R-:W-:Y:S01]  /*50d0*/  FMUL R28, R28, R90.reuse ;  /* 0x0000005a1c1c7220 */ /* 0x080fe20000400000 */
[----:B------:R-:W-:Y:S01]  /*50e0*/  LEA.HI.X R5, R106, UR5, R9, 0x1, P4 ;  /* 0x000000056a057c11 */ /* 0x000fe2000a0f0c09 */
[-C--:B------:R-:W-:Y:S01]  /*50f0*/  FMUL R29, R29, R90.reuse ;  /* 0x0000005a1d1d7220 */ /* 0x080fe20000400000 */
[----:B------:R-:W-:Y:S01]  /*5100*/  F2FP.F16.F32.PACK_AB R25, RZ, R25 ;  /* 0x00000019ff19723e */ /* 0x000fe200000000ff */
[-C--:B------:R-:W-:Y:S01]  /*5110*/  FMUL R30, R30, R90.reuse ;  /* 0x0000005a1e1e7220 */ /* 0x080fe20000400000 */
[----:B------:R-:W-:Y:S01]  /*5120*/  SHF.L.U64.HI R7, R6, 0x4, R7 ;  /* 0x0000000406077819 */ /* 0x000fe20000010207 */
[----:B------:R-:W-:Y:S01]  /*5130*/  @P1 STG.E.U16 desc[UR36][R4.64], R24 ;  /* 0x0000001804001986 */ /* 0x000fe2000c101524 */
[----:B------:R-:W-:Y:S01]  /*5140*/  ISETP.GT.AND P1, PT, R3, 0x8, PT ;  /* 0x000000080300780c */ /* 0x000fe20003f24270 */
[----:B------:R-:W-:Y:S01]  /*5150*/  FMUL R31, R31, R90 ;  /* 0x0000005a1f1f7220 */ /* 0x000fe20000400000 */
[----:B------:R-:W-:Y:S01]  /*5160*/  ISETP.GT.AND P4, PT, R0, 0x8, P0 ;  /* 0x000000080000780c */ /* 0x000fe20000784270 */
[----:B------:R-:W-:Y:S01]  /*5170*/  @P3 STG.E.U16 desc[UR36][R4.64+0x2], R25 ;  /* 0x0000021904003986 */ /* 0x000fe2000c101524 */
[----:B------:R-:W-:Y:S01]  /*5180*/  LEA R6, P3, R6, R4, 0x4 ;  /* 0x0000000406067211 */ /* 0x000fe200078620ff */
[-C--:B------:R-:W-:Y:S01]  /*5190*/  FMUL R32, R32, R90.reuse ;  /* 0x0000005a20207220 */ /* 0x080fe20000400000 */
[C---:B------:R-:W-:Y:S01]  /*51a0*/  ISETP.GT.AND P2, PT, R0.reuse, 0x8, P2 ;  /* 0x000000080000780c */ /* 0x040fe20001744270 */
[-C--:B------:R-:W-:Y:S01]  /*51b0*/  FMUL R33, R33, R90.reuse ;  /* 0x0000005a21217220 */ /* 0x080fe20000400000 */
[----:B------:R-:W-:Y:S01]  /*51c0*/  ISETP.GT.AND P0, PT, R3, 0x9, PT ;  /* 0x000000090300780c */ /* 0x000fe20003f04270 */
[----:B------:R-:W-:Y:S01]  /*51d0*/  IMAD.X R7, R7, 0x1, R5, P3 ;  /* 0x0000000107077824 */ /* 0x000fe200018e0605 */
[----:B------:R-:W-:Y:S01]  /*51e0*/  ISETP.GT.AND P5, PT, R0, RZ, P1 ;  /* 0x000000ff0000720c */ /* 0x000fe20000fa4270 */
[-C--:B------:R-:W-:Y:S01]  /*51f0*/  FMUL R34, R34, R90.reuse ;  /* 0x0000005a22227220 */ /* 0x080fe20000400000 */
[----:B------:R-:W-:Y:S01]  /*5200*/  ISETP.GT.AND P3, PT, R0, RZ, P0 ;  /* 0x000000ff0000720c */ /* 0x000fe20000764270 */
[----:B------:R-:W-:Y:S01]  /*5210*/  FMUL R35, R35, R90 ;  /* 0x0000005a23237220 */ /* 0x000fe20000400000 */
[----:B------:R-:W-:Y:S01]  /*5220*/  F2FP.F16.F32.PACK_AB R26, RZ, R26 ;  /* 0x0000001aff1a723e */ /* 0x000fe200000000ff */
[-C--:B------:R-:W-:Y:S01]  /*5230*/  FMUL R36, R36, R90.reuse ;  /* 0x0000005a24247220 */ /* 0x080fe20000400000 */
[----:B------:R-:W-:Y:S01]  /*5240*/  F2FP.F16.F32.PACK_AB R27, RZ, R27 ;  /* 0x0000001bff1b723e */ /* 0x000fe200000000ff */
[----:B------:R-:W-:Y:S01]  /*5250*/  FMUL R37, R37, R90 ;  /* 0x0000005a25257220 */ /* 0x000fe20000400000 */
[----:B------:R-:W-:Y:S01]  /*5260*/  F2FP.F16.F32.PACK_AB R28, RZ, R28 ;  /* 0x0000001cff1c723e */ /* 0x000fe200000000ff */
[----:B------:R-:W-:Y:S01]  /*5270*/  @P2 STG.E.U16 desc[UR36][R6.64], R26 ;  /* 0x0000001a06002986 */ /* 0x000fe2000c101524 */
[----:B------:R-:W-:Y:S01]  /*5280*/  F2FP.F16.F32.PACK_AB R29, RZ, R29 ;  /* 0x0000001dff1d723e */ /* 0x000fe200000000ff */
[-C--:B------:R-:W-:Y:S01]  /*5290*/  FMUL R38, R38, R90.reuse ;  /* 0x0000005a26267220 */ /* 0x080fe20000400000 */
[C---:B------:R-:W-:Y:S01]  /*52a0*/  ISETP.GT.AND P2, PT, R0.reuse, 0x8, P1 ;  /* 0x000000080000780c */ /* 0x040fe20000f44270 */
[----:B------:R-:W-:Y:S01]  /*52b0*/  @P4 STG.E.U16 desc[UR36][R6.64+0x2], R27 ;  /* 0x0000021b06004986 */ /* 0x000fe2000c101524 */
[----:B------:R-:W-:Y:S01]  /*52c0*/  ISETP.GT.AND P1, PT, R3, 0x10, PT ;  /* 0x000000100300780c */ /* 0x000fe20003f24270 */
[----:B------:R-:W-:Y:S01]  /*52d0*/  FMUL R39, R39, R90 ;  /* 0x0000005a27277220 */ /* 0x000fe20000400000 */
[----:B------:R-:W-:Y:S01]  /*52e0*/  F2FP.F16.F32.PACK_AB R30, RZ, R30 ;  /* 0x0000001eff1e723e */ /* 0x000fe200000000ff */
[----:B------:R-:W-:Y:S01]  /*52f0*/  @P5 STG.E.U16 desc[UR36][R4.64+0x10], R28 ;  /* 0x0000101c04005986 */ /* 0x000fe2000c101524 */
[----:B------:R-:W-:Y:S01]  /*5300*/  ISETP.GT.AND P4, PT, R0, RZ, P1 ;  /* 0x000000ff0000720c */ /* 0x000fe20000f84270 */
[-C--:B------:R-:W-:Y:S01]  /*5310*/  FMUL R40, R40, R90.reuse ;  /* 0x0000005a28287220 */ /* 0x080fe20000400000 */
[----:B------:R-:W-:Y:S01]  /*5320*/  F2FP.F16.F32.PACK_AB R31, RZ, R31 ;  /* 0x0000001fff1f723e */ /* 0x000fe200000000ff */
[----:B------:R-:W-:Y:S01]  /*5330*/  @P3 STG.E.U16 desc[UR36][R4.64+0x12], R29 ;  /* 0x0000121d04003986 */ /* 0x000fe2000c101524 */
[----:B------:R-:W-:Y:S01]  /*5340*/  ISETP.GT.AND P3, PT, R0, 0x8, P0 ;  /* 0x000000080000780c */ /* 0x000fe20000764270 */
[----:B------:R-:W-:Y:S01]  /*5350*/  FMUL R41, R41, R90 ;  /* 0x0000005a29297220 */ /* 0x000fe20000400000 */
[----:B------:R-:W-:Y:S01]  /*5360*/  ISETP.GT.AND P0, PT, R3, 0x11, PT ;  /* 0x000000110300780c */ /* 0x000fe20003f04270 */
[----:B------:R-:W-:Y:S01]  /*5370*/  @P2 STG.E.U16 desc[UR36][R6.64+0x10], R30 ;  /* 0x0000101e06002986 */ /* 0x000fe2000c101524 */
[----:B------:R-:W-:Y:S01]  /*5380*/  F2FP.F16.F32.PACK_AB R32, RZ, R32 ;  /* 0x00000020ff20723e */ /* 0x000fe200000000ff */
[-C--:B------:R-:W-:Y:S01]  /*5390*/  FMUL R42, R42, R90.reuse ;  /* 0x0000005a2a2a7220 */ /* 0x080fe20000400000 */
[C---:B------:R-:W-:Y:S01]  /*53a0*/  ISETP.GT.AND P5, PT, R0.reuse, RZ, P0 ;  /* 0x000000ff0000720c */ /* 0x040fe200007a4270 */
[-C--:B------:R-:W-:Y:S01]  /*53b0*/  FMUL R43, R43, R90.reuse ;  /* 0x0000005a2b2b7220 */ /* 0x080fe20000400000 */
[----:B------:R-:W-:Y:S01]  /*53c0*/  ISETP.GT.AND P2, PT, R0, 0x8, P1 ;  /* 0x000000080000780c */ /* 0x000fe20000f44270 */
[-C--:B------:R-:W-:Y:S01]  /*53d0*/  FMUL R44, R44, R90.reuse ;  /* 0x0000005a2c2c7220 */ /* 0x080fe20000400000 */
[----:B------:R-:W-:Y:S01]  /*53e0*/  ISETP.GT.AND P1, PT, R3, 0x18, PT ;  /* 0x000000180300780c */ /* 0x000fe20003f24270 */
[-C--:B------:R-:W-:Y:S01]  /*53f0*/  FMUL R45, R45, R90.reuse ;  /* 0x0000005a2d2d7220 */ /* 0x080fe20000400000 */
[----:B------:R-:W-:Y:S01]  /*5400*/  F2FP.F16.F32.PACK_AB R33, RZ, R33 ;  /* 0x00000021ff21723e */ /* 0x000fe200000000ff */
[----:B------:R-:W-:Y:S01]  /*5410*/  @P3 STG.E.U16 desc[UR36][R6.64+0x12], R31 ;  /* 0x0000121f06003986 */ /* 0x000fe2000c101524 */
[----:B------:R-:W-:Y:S01]  /*5420*/  ISETP.GT.AND P3, PT, R0, 0x8, P0 ;  /* 0x000000080000780c */ /* 0x000fe20000764270 */
[-C--:B------:R-:W-:Y:S01]  /*5430*/  FMUL R46, R46, R90.reuse ;  /* 0x0000005a2e2e7220 */ /* 0x080fe20000400000 */
[----:B------:R-:W-:Y:S01]  /*5440*/  ISETP.GT.AND P0, PT, R3, 0x19, PT ;  /* 0x000000190300780c */ /* 0x000fe20003f04270 */
[----:B------:R-:W-:Y:S01]  /*5450*/  @P4 STG.E.U16 desc[UR36][R4.64+0x20], R32 ;  /* 0x0000202004004986 */ /* 0x000fe2000c101524 */
[C---:B------:R-:W-:Y:S01]  /*5460*/  ISETP.GT.AND P4, PT, R0.reuse, RZ, P1 ;  /* 0x000000ff0000720c */ /* 0x040fe20000f84270 */
[----:B------:R-:W-:Y:S01]  /*5470*/  FMUL R47, R47, R90 ;  /* 0x0000005a2f2f7220 */ /* 0x000fe20000400000 */
[----:B------:R-:W-:Y:S01]  /*5480*/  F2FP.F16.F32.PACK_AB R34, RZ, R34 ;  /* 0x00000022ff22723e */ /* 0x000fe200000000ff */
[----:B------:R-:W-:Y:S01]  /*5490*/  @P5 STG.E.U16 desc[UR36][R4.64+0x22], R33 ;  /* 0x0000222104005986 */ /* 0x000fe2000c101524 */
[----:B------:R-:W-:Y:S01]  /*54a0*/  ISETP.GT.AND P5, PT, R0, RZ, P0 ;  /* 0x000000ff0000720c */ /* 0x000fe200007a4270 */
[----:B------:R-:W-:Y:S01]  /*54b0*/  FMUL R48, R48, R90 ;  /* 0x0000005a30307220 */ /* 0x000fe20000400000 */
[----:B------:R-:W-:Y:S01]  /*54c0*/  F2FP.F16.F32.PACK_AB R35, RZ, R35 ;  /* 0x00000023ff23723e */ /* 0x000fe200000000ff */
[----:B------:R-:W-:Y:S01]  /*54d0*/  @P2 STG.E.U16 desc[UR36][R6.64+0x20], R34 ;  /* 0x0000202206002986 */ /* 0x000fe2000c101524 */
[----:B------:R-:W-:Y:S01]  /*54e0*/  F2FP.F16.F32.PACK_AB R36, RZ, R36 ;  /* 0x00000024ff24723e */ /* 0x000fe200000000ff */
[-C--:B------:R-:W-:Y:S01]  /*54f0*/  FMUL R49, R49, R90.reuse ;  /* 0x0000005a31317220 */ /* 0x080fe20000400000 */
[----:B------:R-:W-:Y:S01]  /*5500*/  ISETP.GT.AND P2, PT, R0, 0x8, P1 ;  /* 0x000000080000780c */ /* 0x000fe20000f44270 */
[----:B------:R-:W-:Y:S01]  /*5510*/  @P3 STG.E.U16 desc[UR36][R6.64+0x22], R35 ;  /* 0x0000222306003986 */ /* 0x000fe2000c101524 */
[----:B------:R-:W-:Y:S01]  /*5520*/  ISETP.GT.AND P1, PT, R3, 0x20, PT ;  /* 0x000000200300780c */ /* 0x000fe20003f24270 */
[-C--:B------:R-:W-:Y:S01]  /*5530*/  FMUL R50, R50, R90.reuse ;  /* 0x0000005a32327220 */ /* 0x080fe20000400000 */
[----:B------:R-:W-:Y:S01]  /*5540*/  F2FP.F16.F32.PACK_AB R37, RZ, R37 ;  /* 0x00000025ff25723e */ /* 0x000fe200000000ff */
[----:B------:R-:W-:Y:S01]  /*5550*/  @P4 STG.E.U16 desc[UR36][R4.64+0x30], R36 ;  /* 0x0000302404004986 */ /* 0x000fe2000c101524 */
[C---:B------:R-:W-:Y:S01]  /*5560*/  ISETP.GT.AND P3, PT, R0.reuse, 0x8, P0 ;  /* 0x000000080000780c */ /* 0x040fe20000764270 */
[-C--:B------:R-:W-:Y:S01]  /*5570*/  FMUL R51, R51, R90.reuse ;  /* 0x0000005a33337220 */ /* 0x080fe20000400000 */
[----:B------:R-:W-:Y:S01]  /*5580*/  ISETP.GT.AND P0, PT, R3, 0x21, PT ;  /* 0x000000210300780c */ /* 0x000fe20003f04270 */
[----:B------:R-:W-:Y:S01]  /*5590*/  @P5 STG.E.U16 desc[UR36][R4.64+0x32], R37 ;  /* 0x0000322504005986 */ /* 0x000fe2000c101524 */
[----:B------:R-:W-:Y:S01]  /*55a0*/  ISETP.GT.AND P4, PT, R0, RZ, P1 ;  /* 0x000000ff0000720c */ /* 0x000fe20000f84270 */
[----:B------:R-:W-:Y:S01]  /*55b0*/  FMUL R52, R52, R90 ;  /* 0x0000005a34347220 */ /* 0x000fe20000400000 */
[----:B------:R-:W-:Y:S01]  /*55c0*/  F2FP.F16.F32.PACK_AB R38, RZ, R38 ;  /* 0x00000026ff26723e */ /* 0x000fe200000000ff */
[-C--:B------:R-:W-:Y:S01]  /*55d0*/  FMUL R53, R53, R90.reuse ;  /* 0x0000005a35357220 */ /* 0x080fe20000400000 */
        /* <DEDUP_REMOVED lines=113> */
[----:B------:R-:W-:Y:S01]  /*5cf0*/  FMUL R87, R87, R90 ;  /* 0x0000005a57577220 */ /* 0x000fe20000400000 */
[----:B------:R-:W-:Y:S01]  /*5d00*/  ISETP.GT.AND P0, PT, R3, 0x51, PT ;  /* 0x000000510300780c */ /* 0x000fe20003f04270 */
[----:B------:R-:W-:Y:S01]  /*5d10*/  @P5 STG.E.U16 desc[UR36][R4.64+0x92], R61 ;  /* 0x0000923d04005986 */ /* 0x000fe2000c101524 */
[----:B------:R-:W-:-:S02]  /*5d20*/  ISETP.GT.AND P4, PT, R0, RZ, P1 ;  /* 0x000000ff0000720c */ /* 0x000fc40000f84270 */
[----:B------:R-:W-:Y:S02]  /*5d30*/  F2FP.F16.F32.PACK_AB R62, RZ, R62 ;  /* 0x0000003eff3e723e */ /* 0x000fe400000000ff */
[C---:B------:R-:W-:Y:S02]  /*5d40*/  ISETP.GT.AND P5, PT, R0.reuse, RZ, P0 ;  /* 0x000000ff0000720c */ /* 0x040fe400007a4270 */
[----:B------:R-:W-:Y:S01]  /*5d50*/  F2FP.F16.F32.PACK_AB R63, RZ, R63 ;  /* 0x0000003fff3f723e */ /* 0x000fe200000000ff */
[----:B------:R-:W-:Y:S01]  /*5d60*/  @P2 STG.E.U16 desc[UR36][R6.64+0x90], R62 ;  /* 0x0000903e06002986 */ /* 0x000fe2000c101524 */
[----:B------:R-:W-:Y:S02]  /*5d70*/  F2FP.F16.F32.PACK_AB R64, RZ, R64 ;  /* 0x00000040ff40723e */ /* 0x000fe400000000ff */
[----:B------:R-:W-:Y:S01]  /*5d80*/  ISETP.GT.AND P2, PT, R0, 0x8, P1 ;  /* 0x000000080000780c */ /* 0x000fe20000f44270 */
[----:B------:R-:W-:Y:S01]  /*5d90*/  @P3 STG.E.U16 desc[UR36][R6.64+0x92], R63 ;  /* 0x0000923f06003986 */ /* 0x000fe2000c101524 */
[----:B------:R-:W-:-:S02]  /*5da0*/  ISETP.GT.AND P1, PT, R3, 0x58, PT ;  /* 0x000000580300780c */ /* 0x000fc40003f24270 */
[----:B------:R-:W-:Y:S01]  /*5db0*/  F2FP.F16.F32.PACK_AB R65, RZ, R65 ;  /* 0x00000041ff41723e */ /* 0x000fe200000000ff */
[----:B------:R-:W-:Y:S01]  /*5dc0*/  @P4 STG.E.U16 desc[UR36][R4.64+0xa0], R64 ;  /* 0x0000a04004004986 */ /* 0x000fe2000c101524 */
[C---:B------:R-:W-:Y:S02]  /*5dd0*/  ISETP.GT.AND P3, PT, R0.reuse, 0x8, P0 ;  /* 0x000000080000780c */ /* 0x040fe40000764270 */
[----:B------:R-:W-:Y:S01]  /*5de0*/  ISETP.GT.AND P0, PT, R3, 0x59, PT ;  /* 0x000000590300780c */ /* 0x000fe20003f04270 */
[----:B------:R-:W-:Y:S01]  /*5df0*/  @P5 STG.E.U16 desc[UR36][R4.64+0xa2], R65 ;  /* 0x0000a24104005986 */ /* 0x000fe2000c101524 */
[C---:B------:R-:W-:Y:S02]  /*5e00*/  ISETP.GT.AND P4, PT, R0.reuse, RZ, P1 ;  /* 0x000000ff0000720c */ /* 0x040fe40000f84270 */
[----:B------:R-:W-:Y:S02]  /*5e10*/  F2FP.F16.F32.PACK_AB R66, RZ, R66 ;  /* 0x00000042ff42723e */ /* 0x000fe400000000ff */
[----:B------:R-:W-:-:S02]  /*5e20*/  ISETP.GT.AND P5, PT, R0, RZ, P0 ;  /* 0x000000ff0000720c */ /* 0x000fc400007a4270 */
[----:B------:R-:W-:Y:S01]  /*5e30*/  F2FP.F16.F32.PACK_AB R67, RZ, R67 ;  /* 0x00000043ff43723e */ /* 0x000fe200000000ff */
[----:B------:R-:W-:Y:S01]  /*5e40*/  @P2 STG.E.U16 desc[UR36][R6.64+0xa0], R66 ;  /* 0x0000a04206002986 */ /* 0x000fe2000c101524 */
[----:B------:R-:W-:Y:S02]  /*5e50*/  F2FP.F16.F32.PACK_AB R68, RZ, R68 ;  /* 0x00000044ff44723e */ /* 0x000fe400000000ff */
[C---:B------:R-:W-:Y:S01]  /*5e60*/  ISETP.GT.AND P2, PT, R0.reuse, 0x8, P1 ;  /* 0x000000080000780c */ /* 0x040fe20000f44270 */
[----:B------:R-:W-:Y:S01]  /*5e70*/  @P3 STG.E.U16 desc[UR36][R6.64+0xa2], R67 ;  /* 0x0000a24306003986 */ /* 0x000fe2000c101524 */
[----:B------:R-:W-:Y:S02]  /*5e80*/  ISETP.GT.AND P1, PT, R3, 0x60, PT ;  /* 0x000000600300780c */ /* 0x000fe40003f24270 */
[----:B------:R-:W-:Y:S01]  /*5e90*/  F2FP.F16.F32.PACK_AB R69, RZ, R69 ;  /* 0x00000045ff45723e */ /* 0x000fe200000000ff */
[----:B------:R-:W-:Y:S01]  /*5ea0*/  @P4 STG.E.U16 desc[UR36][R4.64+0xb0], R68 ;  /* 0x0000b04404004986 */ /* 0x000fe2000c101524 */
[----:B------:R-:W-:-:S02]  /*5eb0*/  ISETP.GT.AND P3, PT, R0, 0x8, P0 ;  /* 0x000000080000780c */ /* 0x000fc40000764270 */
[----:B------:R-:W-:Y:S01]  /*5ec0*/  ISETP.GT.AND P0, PT, R3, 0x61, PT ;  /* 0x000000610300780c */ /* 0x000fe20003f04270 */
[----:B------:R-:W-:Y:S01]  /*5ed0*/  @P5 STG.E.U16 desc[UR36][R4.64+0xb2], R69 ;  /* 0x0000b24504005986 */ /* 0x000fe2000c101524 */
[C---:B------:R-:W-:Y:S02]  /*5ee0*/  ISETP.GT.AND P4, PT, R0.reuse, RZ, P1 ;  /* 0x000000ff0000720c */ /* 0x040fe40000f84270 */
[----:B------:R-:W-:Y:S02]  /*5ef0*/  ISETP.GT.AND P5, PT, R0, RZ, P0 ;  /* 0x000000ff0000720c */ /* 0x000fe400007a4270 */
[----:B------:R-:W-:Y:S02]  /*5f00*/  F2FP.F16.F32.PACK_AB R70, RZ, R70 ;  /* 0x00000046ff46723e */ /* 0x000fe400000000ff */
[----:B------:R-:W-:Y:S02]  /*5f10*/  F2FP.F16.F32.PACK_AB R71, RZ, R71 ;  /* 0x00000047ff47723e */ /* 0x000fe400000000ff */
[----:B------:R-:W-:Y:S01]  /*5f20*/  F2FP.F16.F32.PACK_AB R72, RZ, R72 ;  /* 0x00000048ff48723e */ /* 0x000fe200000000ff */
[----:B------:R-:W-:Y:S01]  /*5f30*/  @P2 STG.E.U16 desc[UR36][R6.64+0xb0], R70 ;  /* 0x0000b04606002986 */ /* 0x000fe2000c101524 */
[----:B------:R-:W-:-:S02]  /*5f40*/  F2FP.F16.F32.PACK_AB R73, RZ, R73 ;  /* 0x00000049ff49723e */ /* 0x000fc400000000ff */
[C---:B------:R-:W-:Y:S01]  /*5f50*/  ISETP.GT.AND P1, PT, R0.reuse, 0x8, P1 ;  /* 0x000000080000780c */ /* 0x040fe20000f24270 */
[----:B------:R-:W-:Y:S01]  /*5f60*/  @P3 STG.E.U16 desc[UR36][R6.64+0xb2], R71 ;  /* 0x0000b24706003986 */ /* 0x000fe2000c101524 */
[C---:B------:R-:W-:Y:S02]  /*5f70*/  ISETP.GT.AND P2, PT, R0.reuse, 0x8, P0 ;  /* 0x000000080000780c */ /* 0x040fe40000744270 */
[C---:B------:R-:W-:Y:S01]  /*5f80*/  ISETP.GT.AND P0, PT, R3.reuse, 0x69, PT ;  /* 0x000000690300780c */ /* 0x040fe20003f04270 */
[----:B------:R-:W-:Y:S01]  /*5f90*/  @P4 STG.E.U16 desc[UR36][R4.64+0xc0], R72 ;  /* 0x0000c04804004986 */ /* 0x000fe2000c101524 */
[----:B------:R-:W-:Y:S02]  /*5fa0*/  ISETP.GT.AND P4, PT, R3, 0x68, PT ;  /* 0x000000680300780c */ /* 0x000fe40003f84270 */
[----:B------:R-:W-:Y:S01]  /*5fb0*/  F2FP.F16.F32.PACK_AB R74, RZ, R74 ;  /* 0x0000004aff4a723e */ /* 0x000fe200000000ff */
[----:B------:R-:W-:Y:S01]  /*5fc0*/  @P5 STG.E.U16 desc[UR36][R4.64+0xc2], R73 ;  /* 0x0000c24904005986 */ /* 0x000fe2000c101524 */
[----:B------:R-:W-:-:S02]  /*5fd0*/  ISETP.GT.AND P5, PT, R0, RZ, P4 ;  /* 0x000000ff0000720c */ /* 0x000fc400027a4270 */
[C---:B------:R-:W-:Y:S01]  /*5fe0*/  ISETP.GT.AND P3, PT, R0.reuse, RZ, P0 ;  /* 0x000000ff0000720c */ /* 0x040fe20000764270 */
[----:B------:R-:W-:Y:S01]  /*5ff0*/  @P1 STG.E.U16 desc[UR36][R6.64+0xc0], R74 ;  /* 0x0000c04a06001986 */ /* 0x000fe2000c101524 */
[----:B------:R-:W-:Y:S02]  /*6000*/  F2FP.F16.F32.PACK_AB R75, RZ, R75 ;  /* 0x0000004bff4b723e */ /* 0x000fe400000000ff */
[----:B------:R-:W-:Y:S02]  /*6010*/  F2FP.F16.F32.PACK_AB R76, RZ, R76 ;  /* 0x0000004cff4c723e */ /* 0x000fe400000000ff */
[C---:B------:R-:W-:Y:S01]  /*6020*/  ISETP.GT.AND P4, PT, R0.reuse, 0x8, P4 ;  /* 0x000000080000780c */ /* 0x040fe20002784270 */
[----:B------:R-:W-:Y:S01]  /*6030*/  @P2 STG.E.U16 desc[UR36][R6.64+0xc2], R75 ;  /* 0x0000c24b06002986 */ /* 0x000fe2000c101524 */
[----:B------:R-:W-:Y:S02]  /*6040*/  F2FP.F16.F32.PACK_AB R77, RZ, R77 ;  /* 0x0000004dff4d723e */ /* 0x000fe400000000ff */
[----:B------:R-:W-:Y:S01]  /*6050*/  ISETP.GT.AND P2, PT, R3, 0x71, PT ;  /* 0x000000710300780c */ /* 0x000fe20003f44270 */
[----:B------:R-:W-:Y:S01]  /*6060*/  @P5 STG.E.U16 desc[UR36][R4.64+0xd0], R76 ;  /* 0x0000d04c04005986 */ /* 0x000fe2000c101524 */
[----:B------:R-:W-:-:S02]  /*6070*/  ISETP.GT.AND P5, PT, R0, 0x8, P0 ;  /* 0x000000080000780c */ /* 0x000fc400007a4270 */
[C---:B------:R-:W-:Y:S01]  /*6080*/  ISETP.GT.AND P1, PT, R3.reuse, 0x78, PT ;  /* 0x000000780300780c */ /* 0x040fe20003f24270 */
[----:B------:R-:W-:Y:S01]  /*6090*/  @P3 STG.E.U16 desc[UR36][R4.64+0xd2], R77 ;  /* 0x0000d24d04003986 */ /* 0x000fe2000c101524 */
[C---:B------:R-:W-:Y:S02]  /*60a0*/  ISETP.GT.AND P3, PT, R3.reuse, 0x70, PT ;  /* 0x000000700300780c */ /* 0x040fe40003f64270 */
[----:B------:R-:W-:Y:S01]  /*60b0*/  ISETP.GT.AND P0, PT, R3, 0x79, PT ;  /* 0x000000790300780c */ /* 0x000fe20003f04270 */
[----:B------:R-:W-:Y:S01]  /*60c0*/  @P4 IMAD.MOV.U32 R2, RZ, RZ, R6 ;  /* 0x000000ffff024224 */ /* 0x000fe200078e0006 */
[----:B------:R-:W-:Y:S01]  /*60d0*/  F2FP.F16.F32.PACK_AB R78, RZ, R78 ;  /* 0x0000004eff4e723e */ /* 0x000fe200000000ff */
[----:B------:R-:W-:Y:S01]  /*60e0*/  @P4 IMAD.MOV.U32 R3, RZ, RZ, R7 ;  /* 0x000000ffff034224 */ /* 0x000fe200078e0007 */
[----:B------:R-:W-:Y:S02]  /*60f0*/  F2FP.F16.F32.PACK_AB R79, RZ, R79 ;  /* 0x0000004fff4f723e */ /* 0x000fe400000000ff */
[----:B------:R-:W-:-:S02]  /*6100*/  F2FP.F16.F32.PACK_AB R80, RZ, R80 ;  /* 0x00000050ff50723e */ /* 0x000fc400000000ff */
[----:B------:R0:W-:Y:S01]  /*6110*/  @P4 STG.E.U16 desc[UR36][R2.64+0xd0], R78 ;  /* 0x0000d04e02004986 */ /* 0x0001e2000c101524 */
[C---:B------:R-:W-:Y:S02]  /*6120*/  ISETP.GT.AND P4, PT, R0.reuse, RZ, P2 ;  /* 0x000000ff0000720c */ /* 0x040fe40001784270 */
[----:B------:R-:W-:Y:S02]  /*6130*/  F2FP.F16.F32.PACK_AB R81, RZ, R81 ;  /* 0x00000051ff51723e */ /* 0x000fe400000000ff */
[----:B------:R-:W-:Y:S02]  /*6140*/  ISETP.GT.AND P2, PT, R0, 0x8, P2 ;  /* 0x000000080000780c */ /* 0x000fe40001744270 */
[----:B------:R-:W-:Y:S02]  /*6150*/  F2FP.F16.F32.PACK_AB R82, RZ, R82 ;  /* 0x00000052ff52723e */ /* 0x000fe400000000ff */
[----:B------:R-:W-:Y:S02]  /*6160*/  F2FP.F16.F32.PACK_AB R83, RZ, R83 ;  /* 0x00000053ff53723e */ /* 0x000fe400000000ff */
[----:B------:R-:W-:Y:S01]  /*6170*/  F2FP.F16.F32.PACK_AB R84, RZ, R84 ;  /* 0x00000054ff54723e */ /* 0x000fe200000000ff */
[----:B0-----:R-:W-:Y:S01]  /*6180*/  @P5 IMAD.MOV.U32 R2, RZ, RZ, R6 ;  /* 0x000000ffff025224 */ /* 0x001fe200078e0006 */
[----:B------:R-:W-:Y:S01]  /*6190*/  F2FP.F16.F32.PACK_AB R85, RZ, R85 ;  /* 0x00000055ff55723e */ /* 0x000fe200000000ff */
[----:B------:R-:W-:Y:S01]  /*61a0*/  @P5 IMAD.MOV.U32 R3, RZ, RZ, R7 ;  /* 0x000000ffff035224 */ /* 0x000fe200078e0007 */
[----:B------:R-:W-:-:S02]  /*61b0*/  F2FP.F16.F32.PACK_AB R86, RZ, R86 ;  /* 0x00000056ff56723e */ /* 0x000fc400000000ff */
[----:B------:R-:W-:Y:S02]  /*61c0*/  F2FP.F16.F32.PACK_AB R87, RZ, R87 ;  /* 0x00000057ff57723e */ /* 0x000fe400000000ff */
[----:B------:R0:W-:Y:S01]  /*61d0*/  @P5 STG.E.U16 desc[UR36][R2.64+0xd2], R79 ;  /* 0x0000d24f02005986 */ /* 0x0001e2000c101524 */
[C---:B------:R-:W-:Y:S02]  /*61e0*/  ISETP.GT.AND P5, PT, R0.reuse, RZ, P3 ;  /* 0x000000ff0000720c */ /* 0x040fe40001fa4270 */
[----:B------:R-:W-:-:S11]  /*61f0*/  ISETP.GT.AND P3, PT, R0, 0x8, P3 ;  /* 0x000000080000780c */ /* 0x000fd60001f64270 */
[----:B0-----:R-:W-:Y:S02]  /*6200*/  @P5 IMAD.MOV.U32 R2, RZ, RZ, R4 ;  /* 0x000000ffff025224 */ /* 0x001fe400078e0004 */
[----:B------:R-:W-:-:S05]  /*6210*/  @P5 IMAD.MOV.U32 R3, RZ, RZ, R5 ;  /* 0x000000ffff035224 */ /* 0x000fca00078e0005 */
[----:B------:R0:W-:Y:S01]  /*6220*/  @P5 STG.E.U16 desc[UR36][R2.64+0xe0], R80 ;  /* 0x0000e05002005986 */ /* 0x0001e2000c101524 */
[C---:B------:R-:W-:Y:S02]  /*6230*/  ISETP.GT.AND P5, PT, R0.reuse, RZ, P0 ;  /* 0x000000ff0000720c */ /* 0x040fe400007a4270 */
[----:B------:R-:W-:Y:S01]  /*6240*/  ISETP.GT.AND P0, PT, R0, 0x8, P0 ;  /* 0x000000080000780c */ /* 0x000fe20000704270 */
[----:B0-----:R-:W-:Y:S02]  /*6250*/  @P4 IMAD.MOV.U32 R2, RZ, RZ, R4 ;  /* 0x000000ffff024224 */ /* 0x001fe400078e0004 */
[----:B------:R-:W-:-:S05]  /*6260*/  @P4 IMAD.MOV.U32 R3, RZ, RZ, R5 ;  /* 0x000000ffff034224 */ /* 0x000fca00078e0005 */
[----:B------:R0:W-:Y:S01]  /*6270*/  @P4 STG.E.U16 desc[UR36][R2.64+0xe2], R81 ;  /* 0x0000e25102004986 */ /* 0x0001e2000c101524 */
[C---:B------:R-:W-:Y:S02]  /*6280*/  ISETP.GT.AND P4, PT, R0.reuse, RZ, P1 ;  /* 0x000000ff0000720c */ /* 0x040fe40000f84270 */
[----:B------:R-:W-:Y:S01]  /*6290*/  ISETP.GT.AND P1, PT, R0, 0x8, P1 ;  /* 0x000000080000780c */ /* 0x000fe20000f24270 */
[----:B0-----:R-:W-:Y:S02]  /*62a0*/  @P3 IMAD.MOV.U32 R2, RZ, RZ, R6 ;  /* 0x000000ffff023224 */ /* 0x001fe400078e0006 */
[----:B------:R-:W-:-:S05]  /*62b0*/  @P3 IMAD.MOV.U32 R3, RZ, RZ, R7 ;  /* 0x000000ffff033224 */ /* 0x000fca00078e0007 */
[----:B------:R0:W-:Y:S02]  /*62c0*/  @P3 STG.E.U16 desc[UR36][R2.64+0xe0], R82 ;  /* 0x0000e05202003986 */ /* 0x0001e4000c101524 */
[----:B0-----:R-:W-:Y:S02]  /*62d0*/  @P2 IMAD.MOV.U32 R2, RZ, RZ, R6 ;  /* 0x000000ffff022224 */ /* 0x001fe400078e0006 */
[----:B------:R-:W-:-:S05]  /*62e0*/  @P2 IMAD.MOV.U32 R3, RZ, RZ, R7 ;  /* 0x000000ffff032224 */ /* 0x000fca00078e0007 */
[----:B------:R0:W-:Y:S02]  /*62f0*/  @P2 STG.E.U16 desc[UR36][R2.64+0xe2], R83 ;  /* 0x0000e25302002986 */ /* 0x0001e4000c101524 */
[----:B0-----:R-:W-:Y:S02]  /*6300*/  @P4 IMAD.MOV.U32 R2, RZ, RZ, R4 ;  /* 0x000000ffff024224 */ /* 0x001fe400078e0004 */
[----:B------:R-:W-:-:S05]  /*6310*/  @P4 IMAD.MOV.U32 R3, RZ, RZ, R5 ;  /* 0x000000ffff034224 */ /* 0x000fca00078e0005 */
[----:B------:R0:W-:Y:S04]  /*6320*/  @P4 STG.E.U16 desc[UR36][R2.64+0xf0], R84 ;  /* 0x0000f05402004986 */ /* 0x0001e8000c101524 */
[----:B------:R1:W-:Y:S01]  /*6330*/  @P5 STG.E.U16 desc[UR36][R4.64+0xf2], R85 ;  /* 0x0000f25504005986 */ /* 0x0003e2000c101524 */
[----:B0-----:R-:W-:Y:S02]  /*6340*/  @P1 IMAD.MOV.U32 R2, RZ, RZ, R6 ;  /* 0x000000ffff021224 */ /* 0x001fe400078e0006 */
[----:B------:R-:W-:-:S05]  /*6350*/  @P1 IMAD.MOV.U32 R3, RZ, RZ, R7 ;  /* 0x000000ffff031224 */ /* 0x000fca00078e0007 */
[----:B------:R1:W-:Y:S04]  /*6360*/  @P1 STG.E.U16 desc[UR36][R2.64+0xf0], R86 ;  /* 0x0000f05602001986 */ /* 0x0003e8000c101524 */
[----:B------:R1:W-:Y:S02]  /*6370*/  @P0 STG.E.U16 desc[UR36][R6.64+0xf2], R87 ;  /* 0x0000f25706000986 */ /* 0x0003e4000c101524 */
.L_x_163:
[----:B------:R-:W-:Y:S05]  /*6380*/  BSYNC B0 ;  /* 0x0000000000007941 */ /* 0x000fea0003800000 */
.L_x_37:
[----:B01----:R-:W2:Y:S01]  /*6390*/  LDL.64 R2, [R1] ;  /* 0x0000000001027983 */ /* 0x003ea20000100a00 */
[----:B------:R-:W-:Y:S01]  /*63a0*/  ULDC.64 UR4, c[0x0][0x650] ;  /* 0x0001940000047ab9 */ /* 0x000fe20000000a00 */
[----:B------:R0:W-:Y:S01]  /*63b0*/  SYNCS.ARRIVE.TRANS64.A1T0 RZ, [R98+UR47], RZ ;  /* 0x000000ff62ff79a7 */ /* 0x0001e2000810002f */
[----:B------:R-:W-:Y:S01]  /*63c0*/  PRMT R0, RZ, 0x7610, R0 ;  /* 0x00007610ff007816 */ /* 0x000fe20000000000 */
[----:B-----5:R-:W-:Y:S02]  /*63d0*/  IMAD.MOV.U32 R19, RZ, RZ, -0x1 ;  /* 0xffffffffff137424 */ /* 0x020fe400078e00ff */
[----:B------:R-:W-:Y:S01]  /*63e0*/  IMAD.MOV.U32 R22, RZ, RZ, -0x1 ;  /* 0xffffffffff167424 */ /* 0x000fe200078e00ff */
[----:B--2---:R-:W-:-:S04]  /*63f0*/  LEA R18, P0, R2, R18, 0x1 ;  /* 0x0000001202127211 */ /* 0x004fc800078008ff */
[----:B------:R-:W-:Y:S01]  /*6400*/  LEA.HI.X R17, R2, R17, R23, 0x1, P0 ;  /* 0x0000001102117211 */ /* 0x000fe200000f0c17 */
[----:B------:R-:W-:Y:S01]  /*6410*/  IMAD.MOV.U32 R2, RZ, RZ, -0x1 ;  /* 0xffffffffff027424 */ /* 0x000fe200078e00ff */
[----:B------:R-:W-:-:S04]  /*6420*/  ISETP.GE.U32.AND P0, PT, R18, UR4, PT ;  /* 0x0000000412007c0c */ /* 0x000fc8000bf06070 */
[----:B------:R-:W-:-:S13]  /*6430*/  ISETP.GE.U32.AND.EX P0, PT, R17, UR5, PT, P0 ;  /* 0x0000000511007c0c */ /* 0x000fda000bf06100 */
[----:B0-----:R-:W-:Y:S05]  /*6440*/  @P0 BRA `(.L_x_164) ;  /* 0x0000000400700947 */ /* 0x001fea0003800000 */
[----:B------:R-:W0:Y:S01]  /*6450*/  S2R R10, SR_CTAID.X ;  /* 0x00000000000a7919 */ /* 0x000e220000002500 */
[----:B------:R-:W1:Y:S01]  /*6460*/  LDC.64 R8, c[0x0][0x628] ;  /* 0x00018a00ff087b82 */ /* 0x000e620000000a00 */
[----:B------:R-:W-:Y:S01]  /*6470*/  ULDC UR4, c[0x0][0x150] ;  /* 0x0000540000047ab9 */ /* 0x000fe20000000800 */
[----:B---34-:R-:W-:Y:S01]  /*6480*/  IMAD.MOV.U32 R6, RZ, RZ, R18 ;  /* 0x000000ffff067224 */ /* 0x018fe200078e0012 */
[----:B------:R-:W2:Y:S01]  /*6490*/  S2R R20, SR_CTAID.Y ;  /* 0x0000000000147919 */ /* 0x000ea20000002600 */
[----:B------:R-:W-:-:S04]  /*64a0*/  IMAD.MOV.U32 R7, RZ, RZ, R17 ;  /* 0x000000ffff077224 */ /* 0x000fc800078e0011 */
[----:B------:R-:W3:Y:S08]  /*64b0*/  LDC R15, c[0x0][0x144] ;  /* 0x00005100ff0f7b82 */ /* 0x000ef00000000800 */
[----:B------:R-:W4:Y:S08]  /*64c0*/  LDC R0, c[0x0][0x630] ;  /* 0x00018c00ff007b82 */ /* 0x000f300000000800 */
[----:B------:R-:W2:Y:S01]  /*64d0*/  LDC.64 R12, c[0x0][0x620] ;  /* 0x00018800ff0c7b82 */ /* 0x000ea20000000a00 */
[----:B-1----:R-:W-:-:S04]  /*64e0*/  ISETP.NE.U32.AND P0, PT, R8, RZ, PT ;  /* 0x000000ff0800720c */ /* 0x002fc80003f05070 */
[----:B------:R-:W-:Y:S02]  /*64f0*/  ISETP.NE.AND.EX P0, PT, R9, RZ, PT, P0 ;  /* 0x000000ff0900720c */ /* 0x000fe40003f05300 */
[----:B0-----:R-:W-:-:S05]  /*6500*/  I2FP.F32.U32 R2, R10 ;  /* 0x0000000a00027245 */ /* 0x001fca0000201000 */
[----:B------:R-:W-:-:S04]  /*6510*/  FMUL R2, R2, UR4 ;  /* 0x0000000402027c20 */ /* 0x000fc80008400000 */
[----:B------:R0:W1:Y:S02]  /*6520*/  F2I.U32.TRUNC.NTZ R14, R2 ;  /* 0x00000002000e7305 */ /* 0x000064000020f000 */
[----:B---34-:R-:W-:Y:S05]  /*6530*/  @!P0 BRA `(.L_x_165) ;  /* 0x0000000000288947 */ /* 0x018fea0003800000 */
[----:B------:R-:W3:Y:S02]  /*6540*/  LDC R3, c[0x0][0x634] ;  /* 0x00018d00ff037b82 */ /* 0x000ee40000000800 */
[----:B---3--:R-:W-:-:S05]  /*6550*/  IADD3 R7, P0, R18, R3, RZ ;  /* 0x0000000312077210 */ /* 0x008fca0007f1e0ff */
[----:B------:R-:W-:-:S04]  /*6560*/  IMAD.X R11, RZ, RZ, R17, P0 ;  /* 0x000000ffff0b7224 */ /* 0x000fc800000e0611 */
[----:B0-----:R-:W-:-:S04]  /*6570*/  IMAD.WIDE.U32 R2, R11, R8, RZ ;  /* 0x000000080b027225 */ /* 0x001fc800078e00ff */
[----:B------:R-:W-:-:S04]  /*6580*/  IMAD.WIDE.U32 R4, P0, R7, R9, R2 ;  /* 0x0000000907047225 */ /* 0x000fc80007800002 */
[----:B------:R-:W-:-:S04]  /*6590*/  IMAD.WIDE.U32 R2, R7, R8, RZ ;  /* 0x0000000807027225 */ /* 0x000fc800078e00ff */
[----:B------:R-:W-:Y:S01]  /*65a0*/  IMAD.X R7, RZ, RZ, RZ, P0 ;  /* 0x000000ffff077224 */ /* 0x000fe200000e06ff */
[----:B------:R-:W-:Y:S01]  /*65b0*/  IADD3 RZ, P0, R3, R4, RZ ;  /* 0x0000000403ff7210 */ /* 0x000fe20007f1e0ff */
[----:B------:R-:W-:-:S04]  /*65c0*/  IMAD.MOV.U32 R6, RZ, RZ, R5 ;  /* 0x000000ffff067224 */ /* 0x000fc800078e0005 */
[----:B------:R-:W-:-:S08]  /*65d0*/  IMAD.WIDE.U32.X R6, R11, R9, R6, P0 ;  /* 0x000000090b067225 */ /* 0x000fd000000e0406 */
.L_x_165:
[----:B------:R-:W3:Y:S01]  /*65e0*/  LDC.64 R26, c[0x0][0x640] ;  /* 0x00019000ff1a7b82 */ /* 0x000ee20000000a00 */
[-C--:B------:R-:W-:Y:S01]  /*65f0*/  SHF.R.U64 R11, R6, R0.reuse, R7 ;  /* 0x00000000060b7219 */ /* 0x080fe20000001207 */
[----:B------:R-:W-:Y:S01]  /*6600*/  IMAD.MOV.U32 R19, RZ, RZ, R17 ;  /* 0x000000ffff137224 */ /* 0x000fe200078e0011 */
[----:B------:R-:W-:Y:S01]  /*6610*/  SHF.R.U32.HI R0, RZ, R0, R7 ;  /* 0x00000000ff007219 */ /* 0x000fe20000011607 */
[----:B-1----:R-:W-:Y:S01]  /*6620*/  IMAD.MOV R14, RZ, RZ, -R14 ;  /* 0x000000ffff0e7224 */ /* 0x002fe200078e0a0e */
[----:B------:R-:W-:Y:S01]  /*6630*/  IADD3 R5, P0, RZ, -R11, RZ ;  /* 0x8000000bff057210 */ /* 0x000fe20007f1e0ff */
[----:B------:R-:W-:Y:S01]  /*6640*/  ULDC UR4, c[0x0][0x154] ;  /* 0x0000550000047ab9 */ /* 0x000fe20000000800 */
[----:B------:R-:W-:Y:S01]  /*6650*/  IMAD.MOV.U32 R7, RZ, RZ, 0x1 ;  /* 0x00000001ff077424 */ /* 0x000fe200078e00ff */
[----:B------:R-:W1:Y:S01]  /*6660*/  LDC R4, c[0x0][0x618] ;  /* 0x00018600ff047b82 */ /* 0x000e620000000800 */
[----:B------:R-:W-:Y:S02]  /*6670*/  IMAD R22, R15, R14, R10 ;  /* 0x0000000e0f167224 */ /* 0x000fe400078e020a */
[----:B------:R-:W-:-:S04]  /*6680*/  IMAD.X R3, RZ, RZ, ~R0, P0 ;  /* 0x000000ffff037224 */ /* 0x000fc800000e0e00 */
[-C--:B--2---:R-:W-:Y:S01]  /*6690*/  IMAD R0, R3, R12.reuse, RZ ;  /* 0x0000000c03007224 */ /* 0x084fe200078e02ff */
[----:B------:R-:W2:Y:S01]  /*66a0*/  LDC R6, c[0x0][0x608] ;  /* 0x00018200ff067b82 */ /* 0x000ea20000000800 */
[----:B0-----:R-:W-:-:S04]  /*66b0*/  IMAD.WIDE.U32 R2, R5, R12, R18 ;  /* 0x0000000c05027225 */ /* 0x001fc800078e0012 */
[----:B------:R-:W-:Y:S01]  /*66c0*/  IMAD R5, R5, R13, R0 ;  /* 0x0000000d05057224 */ /* 0x000fe200078e0200 */
[----:B------:R-:W-:Y:S02]  /*66d0*/  I2FP.F32.U32 R0, R20 ;  /* 0x0000001400007245 */ /* 0x000fe40000201000 */
[----:B------:R-:W0:Y:S01]  /*66e0*/  LDC R24, c[0x0][0x658] ;  /* 0x00019600ff187b82 */ /* 0x000e220000000800 */
[----:B------:R-:W-:Y:S01]  /*66f0*/  IMAD.IADD R3, R3, 0x1, R5 ;  /* 0x0000000103037824 */ /* 0x000fe200078e0205 */
[----:B---3--:R-:W-:Y:S01]  /*6700*/  ISETP.NE.U32.AND P0, PT, R26, RZ, PT ;  /* 0x000000ff1a00720c */ /* 0x008fe20003f05070 */
[----:B------:R-:W-:Y:S01]  /*6710*/  FMUL R0, R0, UR4 ;  /* 0x0000000400007c20 */ /* 0x000fe20008400000 */
[----:B------:R-:W-:Y:S02]  /*6720*/  IMAD.MOV.U32 R5, RZ, RZ, -0x1 ;  /* 0xffffffffff057424 */ /* 0x000fe400078e00ff */
[----:B------:R-:W-:Y:S01]  /*6730*/  ISETP.NE.AND.EX P0, PT, R27, RZ, PT, P0 ;  /* 0x000000ff1b00720c */ /* 0x000fe20003f05300 */
[----:B------:R3:W4:Y:S01]  /*6740*/  F2I.U32.TRUNC.NTZ R12, R0 ;  /* 0x00000000000c7305 */ /* 0x000722000020f000 */
[----:B------:R-:W3:Y:S01]  /*6750*/  LDC R15, c[0x0][0x148] ;  /* 0x00005200ff0f7b82 */ /* 0x000ee20000000800 */
[----:B-1----:R-:W-:-:S02]  /*6760*/  SHF.R.U64 R10, R2, R4, R3 ;  /* 0x00000004020a7219 */ /* 0x002fc40000001203 */
[----:B------:R-:W-:-:S05]  /*6770*/  SHF.R.U32.HI R3, RZ, R4, R3 ;  /* 0x00000004ff037219 */ /* 0x000fca0000011603 */
[----:B------:R-:W1:Y:S01]  /*6780*/  LDC R14, c[0x0][0x600] ;  /* 0x00018000ff0e7b82 */ /* 0x000e620000000800 */
[-CC-:B--2---:R-:W-:Y:S02]  /*6790*/  SHF.R.U64 R8, R10, R6.reuse, R3.reuse ;  /* 0x000000060a087219 */ /* 0x184fe40000001203 */
[----:B------:R-:W-:-:S05]  /*67a0*/  SHF.R.U32.HI R3, RZ, R6, R3 ;  /* 0x00000006ff037219 */ /* 0x000fca0000011603 */
[----:B------:R-:W2:Y:S01]  /*67b0*/  LDC R21, c[0x0][0x648] ;  /* 0x00019200ff157b82 */ /* 0x000ea20000000800 */
[-CC-:B0-----:R-:W-:Y:S02]  /*67c0*/  SHF.R.U64 R13, R8, R24.reuse, R3.reuse ;  /* 0x00000018080d7219 */ /* 0x181fe40000001203 */
[-C--:B------:R-:W-:Y:S02]  /*67d0*/  SHF.L.U32 R5, R5, R24.reuse, RZ ;  /* 0x0000001805057219 */ /* 0x080fe400000006ff */
[-C--:B------:R-:W-:Y:S01]  /*67e0*/  SHF.R.U32.HI R3, RZ, R24.reuse, R3 ;  /* 0x00000018ff037219 */ /* 0x080fe20000011603 */
[----:B------:R-:W-:Y:S01]  /*67f0*/  IMAD.MOV.U32 R2, RZ, RZ, R13 ;  /* 0x000000ffff027224 */ /* 0x000fe200078e000d */
[----:B------:R-:W-:Y:S01]  /*6800*/  SHF.L.U32 R24, R7, R24, RZ ;  /* 0x0000001807187219 */ /* 0x000fe200000006ff */
[----:B------:R-:W0:Y:S01]  /*6810*/  LDC R25, c[0x0][0x638] ;  /* 0x00018e00ff197b82 */ /* 0x000e220000000800 */
[----:B------:R-:W-:-:S07]  /*6820*/  LOP3.LUT R19, RZ, R5, RZ, 0x33, !PT ;  /* 0x00000005ff137212 */ /* 0x000fce00078e33ff */
[----:B------:R-:W0:Y:S01]  /*6830*/  LDC R28, c[0x0][0x610] ;  /* 0x00018400ff1c7b82 */ /* 0x000e220000000800 */
[----:B----4-:R-:W-:Y:S05]  /*6840*/  @!P0 BRA `(.L_x_166) ;  /* 0x0000000000288947 */ /* 0x010fea0003800000 */
[----:B---3--:R-:W3:Y:S02]  /*6850*/  LDC R0, c[0x0][0x64c] ;  /* 0x00019300ff007b82 */ /* 0x008ee40000000800 */
[----:B---3--:R-:W-:-:S05]  /*6860*/  IADD3 R7, P0, R13, R0, RZ ;  /* 0x000000000d077210 */ /* 0x008fca0007f1e0ff */
        /* <DEDUP_REMOVED lines=8> */
.L_x_166:
[----:B------:R-:W4:Y:S01]  /*68f0*/  LDC R4, c[0x0][0x65c] ;  /* 0x00019700ff047b82 */ /* 0x000f220000000800 */
[----:B--23--:R-:W-:Y:S01]  /*6900*/  SHF.R.U64 R0, R2, R21, R3 ;  /* 0x0000001502007219 */ /* 0x00cfe20000001203 */
[----:B-1----:R-:W-:Y:S01]  /*6910*/  VIADD R3, R14, 0xffffffff ;  /* 0xffffffff0e037836 */ /* 0x002fe20000000000 */
[----:B------:R-:W-:Y:S01]  /*6920*/  LOP3.LUT R19, R8, R19, RZ, 0xc0, !PT ;  /* 0x0000001308137212 */ /* 0x000fe200078ec0ff */
[----:B------:R-:W-:Y:S02]  /*6930*/  IMAD.MOV R12, RZ, RZ, -R12 ;  /* 0x000000ffff0c7224 */ /* 0x000fe400078e0a0c */
[----:B------:R-:W-:Y:S01]  /*6940*/  IMAD.MOV R2, RZ, RZ, -R0 ;  /* 0x000000ffff027224 */ /* 0x000fe200078e0a00 */
[----:B------:R-:W-:Y:S01]  /*6950*/  LOP3.LUT R3, R10, R3, RZ, 0xc0, !PT ;  /* 0x000000030a037212 */ /* 0x000fe200078ec0ff */
[----:B------:R-:W-:Y:S02]  /*6960*/  IMAD R19, R24, R0, R19 ;  /* 0x0000000018137224 */ /* 0x000fe400078e0213 */
[----:B0-----:R-:W-:-:S04]  /*6970*/  IMAD R0, R2, R25, R13 ;  /* 0x0000001902007224 */ /* 0x001fc800078e020d */
[----:B------:R-:W-:Y:S01]  /*6980*/  IMAD R2, R0, R14, R3 ;  /* 0x0000000e00027224 */ /* 0x000fe200078e0203 */
[----:B----4-:R-:W-:Y:S01]  /*6990*/  ISETP.NE.AND P0, PT, R4, 0x1, PT ;  /* 0x000000010400780c */ /* 0x010fe20003f05270 */
[----:B------:R-:W-:-:S05]  /*69a0*/  IMAD.MOV.U32 R4, RZ, RZ, 0x1 ;  /* 0x00000001ff047424 */ /* 0x000fca00078e00ff */
[----:B------:R-:W-:-:S07]  /*69b0*/  PRMT R0, R4, 0x7610, R0 ;  /* 0x0000761004007816 */ /* 0x000fce0000000000 */
[----:B------:R-:W-:-:S04]  /*69c0*/  @P0 IMAD R22, R15, R12, R20 ;  /* 0x0000000c0f160224 */ /* 0x000fc800078e0214 */
[----:B------:R-:W-:-:S05]  /*69d0*/  IMAD R19, R19, R28, R22 ;  /* 0x0000001c13137224 */ /* 0x000fca00078e0216 */
[----:B------:R-:W-:Y:S02]  /*69e0*/  SEL R22, R2, R19, !P0 ;  /* 0x0000001302167207 */ /* 0x000fe40004000000 */
[----:B------:R-:W-:Y:S01]  /*69f0*/  SEL R19, R19, R2, !P0 ;  /* 0x0000000213137207 */ /* 0x000fe20004000000 */
[----:B------:R-:W-:-:S07]  /*6a00*/  IMAD.MOV.U32 R2, RZ, RZ, R11 ;  /* 0x000000ffff027224 */ /* 0x000fce00078e000b */
.L_x_164:
[----:B------:R-:W-:Y:S02]  /*6a10*/  LOP3.LUT P0, RZ, R0, 0xff, RZ, 0xc0, !PT ;  /* 0x000000ff00ff7812 */ /* 0x000fe4000780c0ff */
[----:B------:R-:W-:-:S11]  /*6a20*/  LOP3.LUT R103, R103, 0x1, RZ, 0x3c, !PT ;  /* 0x0000000167677812 */ /* 0x000fd600078e3cff */
[----:B------:R-:W-:Y:S05]  /*6a30*/  @P0 BRA `(.L_x_167) ;  /* 0xffffffac00b00947 */ /* 0x000fea000383ffff */
[----:B------:R-:W-:Y:S05]  /*6a40*/  EXIT ;  /* 0x000000000000794d */ /* 0x000fea0003800000 */
.L_x_18:
[----:B------:R-:W-:-:S08]  /*6a50*/  ISETP.NE.AND P0, PT, R5, RZ, PT ;  /* 0x000000ff0500720c */ /* 0x000fd00003f05270 */
[----:B0-----:R-:W0:-:S00]  /*6a60*/  USETMAXREG.DEALLOC.CTAPOOL 0x28 ;  /* 0x00000028000079c8 */ /* 0x001e0000080e0500 */
[----:B------:R-:W-:Y:S05]  /*6a70*/  @P0 EXIT ;  /* 0x000000000000094d */ /* 0x000fea0003800000 */
[----:B0-----:R-:W-:Y:S01]  /*6a80*/  LOP3.LUT P0, RZ, R8, 0xff, RZ, 0xc0, !PT ;  /* 0x000000ff08ff7812 */ /* 0x001fe2000780c0ff */
[----:B------:R-:W-:Y:S02]  /*6a90*/  IMAD.MOV.U32 R0, RZ, RZ, 0x1 ;  /* 0x00000001ff007424 */ /* 0x000fe400078e00ff */
[----:B------:R-:W-:-:S10]  /*6aa0*/  IMAD.MOV.U32 R7, RZ, RZ, RZ ;  /* 0x000000ffff077224 */ /* 0x000fd400078e00ff */
[----:B------:R-:W-:Y:S05]  /*6ab0*/  @!P0 BRA `(.L_x_168) ;  /* 0x0000000c00788947 */ /* 0x000fea0003800000 */
[----:B------:R-:W0:Y:S01]  /*6ac0*/  S2UR UR9, SR_CgaCtaId ;  /* 0x00000000000979c3 */ /* 0x000e220000008800 */
[----:B------:R-:W-:Y:S01]  /*6ad0*/  ULDC UR5, c[0x0][0x658] ;  /* 0x0001960000057ab9 */ /* 0x000fe20000000800 */
[----:B------:R-:W-:Y:S01]  /*6ae0*/  UMOV UR10, 0xffffffff ;  /* 0xffffffff000a7882 */ /* 0x000fe20000000000 */
[----:B------:R-:W-:Y:S01]  /*6af0*/  UMOV UR11, 0x1 ;  /* 0x00000001000b7882 */ /* 0x000fe20000000000 */
[----:B------:R-:W-:Y:S01]  /*6b00*/  USHF.L.U32 UR10, UR10, UR5, URZ ;  /* 0x000000050a0a7299 */ /* 0x000fe2000800063f */
[----:B------:R-:W-:Y:S01]  /*6b10*/  LOP3.LUT P0, RZ, R4, 0x1f, RZ, 0xc0, !PT ;  /* 0x0000001f04ff7812 */ /* 0x000fe2000780c0ff */
[----:B------:R-:W-:Y:S01]  /*6b20*/  BSSY B0, `(.L_x_168) ;  /* 0x00000d7000007945 */ /* 0x000fe20003800000 */
[C---:B------:R-:W-:Y:S01]  /*6b30*/  ISETP.NE.AND P2, PT, R3.reuse, RZ, PT ;  /* 0x000000ff0300720c */ /* 0x040fe20003f45270 */
[----:B------:R-:W-:Y:S01]  /*6b40*/  ULOP3.LUT UR13, URZ, UR10, URZ, 0x33, !UPT ;  /* 0x0000000a3f0d7292 */ /* 0x000fe2000f8e333f */
[----:B------:R-:W-:Y:S01]  /*6b50*/  ISETP.NE.OR P0, PT, R3, RZ, !P0 ;  /* 0x000000ff0300720c */ /* 0x000fe20004705670 */
[----:B------:R-:W-:Y:S01]  /*6b60*/  IMAD.MOV.U32 R8, RZ, RZ, 0x1 ;  /* 0x00000001ff087424 */ /* 0x000fe200078e00ff */
[----:B------:R-:W-:Y:S01]  /*6b70*/  LOP3.LUT R6, R16, 0x2, RZ, 0xfc, !PT ;  /* 0x0000000210067812 */ /* 0x000fe200078efcff */
[----:B------:R-:W-:Y:S01]  /*6b80*/  IMAD.MOV.U32 R0, RZ, RZ, 0x1 ;  /* 0x00000001ff007424 */ /* 0x000fe200078e00ff */
[----:B------:R-:W-:Y:S01]  /*6b90*/  ULDC UR4, c[0x0][0x600] ;  /* 0x0001800000047ab9 */ /* 0x000fe20000000800 */
[----:B------:R-:W-:Y:S01]  /*6ba0*/  IMAD.MOV.U32 R7, RZ, RZ, RZ ;  /* 0x000000ffff077224 */ /* 0x000fe200078e00ff */
[----:B------:R-:W-:Y:S01]  /*6bb0*/  UMOV UR18, 0x55 ;  /* 0x0000005500127882 */ /* 0x000fe20000000000 */
[----:B------:R-:W-:-:S02]  /*6bc0*/  UIADD3 UR26, UR40, 0x1, URZ ;  /* 0x00000001281a7890 */ /* 0x000fc4000fffe03f */
[----:B------:R-:W-:Y:S02]  /*6bd0*/  UIADD3 UR4, UR4, -0x1, URZ ;  /* 0xffffffff04047890 */ /* 0x000fe4000fffe03f */
[----:B------:R-:W-:Y:S01]  /*6be0*/  USHF.L.U32 UR5, UR11, UR5, URZ ;  /* 0x000000050b057299 */ /* 0x000fe2000800063f */
[----:B------:R-:W-:Y:S01]  /*6bf0*/  ULDC.64 UR24, c[0x0][0x198] ;  /* 0x0000660000187ab9 */ /* 0x000fe20000000a00 */
[----:B0-----:R-:W-:Y:S02]  /*6c00*/  ULOP3.LUT UR8, UR9, 0x1, URZ, 0xc0, !UPT ;  /* 0x0000000109087892 */ /* 0x001fe4000f8ec03f */
[----:B------:R-:W-:Y:S02]  /*6c10*/  USHF.R.U32.HI UR27, URZ, 0x1, UR9 ;  /* 0x000000013f1b7899 */ /* 0x000fe40008011609 */
[----:B------:R-:W-:Y:S02]  /*6c20*/  USHF.L.U32 UR6, UR9, 0x6, URZ ;  /* 0x0000000609067899 */ /* 0x000fe4000800063f */
[----:B------:R-:W-:-:S02]  /*6c30*/  USHF.L.U32 UR7, UR9, 0xb, URZ ;  /* 0x0000000b09077899 */ /* 0x000fc4000800063f */
[----:B------:R-:W-:Y:S02]  /*6c40*/  ULOP3.LUT UR9, UR9, 0xfffffffe, URZ, 0xc0, !UPT ;  /* 0xfffffffe09097892 */ /* 0x000fe4000f8ec03f */
[----:B------:R-:W-:Y:S02]  /*6c50*/  UISETP.GT.U32.AND UP0, UPT, UR8, 0xffff, UPT ;  /* 0x0000ffff0800788c */ /* 0x000fe4000bf04070 */
[----:B------:R-:W-:Y:S02]  /*6c60*/  USHF.L.U32 UR10, UR11, UR9, URZ ;  /* 0x000000090b0a7299 */ /* 0x000fe4000800063f */
[----:B------:R-:W-:Y:S02]  /*6c70*/  ULOP3.LUT UR9, UR9, 0x1, URZ, 0xfc, !UPT ;  /* 0x0000000109097892 */ /* 0x000fe4000f8efc3f */
[----:B------:R-:W-:Y:S02]  /*6c80*/  USEL UR8, UR8, 0xffff, !UP0 ;  /* 0x0000ffff08087887 */ /* 0x000fe4000c000000 */
[----:B------:R-:W-:-:S02]  /*6c90*/  USHF.L.U32 UR9, UR11, UR9, URZ ;  /* 0x000000090b097299 */ /* 0x000fc4000800063f */
[----:B------:R-:W-:Y:S02]  /*6ca0*/  ULOP3.LUT UR8, UR8, 0xffff, URZ, 0xc0, !UPT ;  /* 0x0000ffff08087892 */ /* 0x000fe4000f8ec03f */
[----:B------:R-:W-:Y:S02]  /*6cb0*/  ULOP3.LUT UR6, UR6, 0x40, URZ, 0xc0, !UPT ;  /* 0x0000004006067892 */ /* 0x000fe4000f8ec03f */
[----:B------:R-:W-:Y:S02]  /*6cc0*/  ULOP3.LUT UR7, UR7, 0x800, URZ, 0xc0, !UPT ;  /* 0x0000080007077892 */ /* 0x000fe4000f8ec03f */
[----:B------:R-:W-:Y:S02]  /*6cd0*/  ULOP3.LUT UR19, UR10, UR9, URZ, 0xfc, !UPT ;  /* 0x000000090a137292 */ /* 0x000fe4000f8efc3f */
[----:B------:R-:W-:-:S12]  /*6ce0*/  USHF.L.U32 UR18, UR18, UR8, URZ ;  /* 0x0000000812127299 */ /* 0x000fd8000800063f */
.L_x_180:
[----:B------:R-:W-:-:S03]  /*6cf0*/  UMOV UR8, 0xffffffff ;  /* 0xffffffff00087882 */ /* 0x000fc60000000000 */
[----:B------:R-:W-:Y:S05]  /*6d00*/  BRA.DIV UR8, `(.L_x_169) ;  /* 0x0000001608f07947 */ /* 0x000fea000b800000 */
[----:B------:R-:W-:-:S13]  /*6d10*/  ELECT P6, URZ, PT ;  /* 0x00000000003f782f */ /* 0x000fda00038c0000 */
.L_x_207:
[----:B------:R-:W0:Y:S01]  /*6d20*/  LDC R3, c[0x0][0x28c] ;  /* 0x0000a300ff037b82 */ /* 0x000e220000000800 */
[----:B------:R-:W-:Y:S01]  /*6d30*/  BSSY B1, `(.L_x_170) ;  /* 0x000003d000017945 */ /* 0x000fe20003800000 */
[----:B0-----:R-:W-:-:S13]  /*6d40*/  ISETP.LT.OR P6, PT, R3, 0x1, !P6 ;  /* 0x000000010300780c */ /* 0x001fda00077c1670 */
[----:B------:R-:W-:Y:S05]  /*6d50*/  @P6 BRA `(.L_x_171) ;  /* 0x0000000000e86947 */ /* 0x000fea0003800000 */
[----:B------:R-:W-:Y:S01]  /*6d60*/  LEA R19, R19, UR27, 0x2 ;  /* 0x0000001b13137c11 */ /* 0x000fe2000f8e10ff */
[----:B------:R-:W-:Y:S01]  /*6d70*/  IMAD.MOV.U32 R11, RZ, RZ, RZ ;  /* 0x000000ffff0b7224 */ /* 0x000fe200078e00ff */
[----:B------:R-:W-:Y:S01]  /*6d80*/  LEA R22, R22, UR6, 0x7 ;  /* 0x0000000616167c11 */ /* 0x000fe2000f8e38ff */
[----:B------:R-:W-:Y:S02]  /*6d90*/  IMAD.U32 R13, RZ, RZ, UR26 ;  /* 0x0000001aff0d7e24 */ /* 0x000fe4000f8e00ff */
[----:B------:R-:W-:Y:S02]  /*6da0*/  IMAD.MOV.U32 R3, RZ, RZ, R0 ;  /* 0x000000ffff037224 */ /* 0x000fe400078e0000 */
[----:B------:R-:W-:Y:S02]  /*6db0*/  IMAD.MOV.U32 R4, RZ, RZ, R7 ;  /* 0x000000ffff047224 */ /* 0x000fe400078e0007 */
[----:B------:R-:W-:-:S07]  /*6dc0*/  IMAD.SHL.U32 R19, R19, 0x10, RZ ;  /* 0x0000001013137824 */ /* 0x000fce00078e00ff */
.L_x_175:
[----:B------:R-:W0:Y:S01]  /*6dd0*/  S2R R10, SR_CgaCtaId ;  /* 0x00000000000a7919 */ /* 0x000e220000008800 */
[----:B------:R-:W-:Y:S01]  /*6de0*/  MOV R5, 0x400 ;  /* 0x0000040000057802 */ /* 0x000fe20000000f00 */
[----:B------:R-:W1:Y:S03]  /*6df0*/  @!P2 LDC R9, c[0x0][0x500] ;  /* 0x00014000ff09ab82 */ /* 0x000e660000000800 */
[----:B0-----:R-:W-:Y:S02]  /*6e00*/  LEA R12, R10, R5, 0x18 ;  /* 0x000000050a0c7211 */ /* 0x001fe400078ec0ff */
[----:B------:R-:W-:-:S03]  /*6e10*/  SHF.L.U32 R5, R3, 0x1f, RZ ;  /* 0x0000001f03057819 */ /* 0x000fc600000006ff */
[----:B------:R-:W-:-:S04]  /*6e20*/  IMAD R10, R4, 0x8, R12 ;  /* 0x00000008040a7824 */ /* 0x000fc800078e020c */
[----:B------:R-:W0:Y:S02]  /*6e30*/  SYNCS.PHASECHK.TRANS64.TRYWAIT P1, [R10+URZ+0x90], R5 ;  /* 0x000090050a0075a7 */ /* 0x000e24000802017f */
[----:B01----:R-:W-:Y:S05]  /*6e40*/  @!P1 BRA `(.L_x_172) ;  /* 0x0000001400c09947 */ /* 0x003fea0003800000 */
.L_x_208:
[----:B0-----:R-:W-:Y:S01]  /*6e50*/  PRMT R5, R6, 0x9910, RZ ;  /* 0x0000991006057816 */ /* 0x001fe200000000ff */
[----:B------:R0:W-:Y:S03]  /*6e60*/  @!P2 SYNCS.ARRIVE.TRANS64 RZ, [R10+URZ], R9 ;  /* 0x000000090affa9a7 */ /* 0x0001e6000800003f */
[----:B------:R-:W-:-:S13]  /*6e70*/  ISETP.NE.AND P1, PT, R5, 0x2, PT ;  /* 0x000000020500780c */ /* 0x000fda0003f25270 */
[----:B0-----:R-:W-:Y:S05]  /*6e80*/  @P1 BRA `(.L_x_173) ;  /* 0x0000000000041947 */ /* 0x001fea0003800000 */
[----:B------:R-:W-:Y:S01]  /*6e90*/  BPT.TRAP 0x1 ;  /* 0x000000040000795c */ /* 0x000fe20000300000 */
.L_x_173:
[----:B------:R-:W-:Y:S05]  /*6ea0*/  @P0 BRA `(.L_x_174) ;  /* 0x0000000000040947 */ /* 0x000fea0003800000 */
[----:B------:R-:W-:Y:S01]  /*6eb0*/  BPT.TRAP 0x1 ;  /* 0x000000040000795c */ /* 0x000fe20000300000 */
.L_x_174:
[----:B------:R-:W-:Y:S01]  /*6ec0*/  LEA R5, R4, UR27, 0x2 ;  /* 0x0000001b04057c11 */ /* 0x000fe2000f8e10ff */
[----:B------:R-:W-:Y:S01]  /*6ed0*/  VIADD R13, R13, 0xffffffff ;  /* 0xffffffff0d0d7836 */ /* 0x000fe20000000000 */
[----:B------:R-:W-:Y:S01]  /*6ee0*/  R2UR UR22, R19 ;  /* 0x00000000131672ca */ /* 0x000fe200000e0000 */
[----:B------:R-:W-:Y:S01]  /*6ef0*/  UIADD3 UR14, UP0, UR24, 0xf0, URZ ;  /* 0x000000f0180e7890 */ /* 0x000fe2000ff1e03f */
[----:B------:R-:W-:Y:S01]  /*6f00*/  R2UR UR9, R10 ;  /* 0x000000000a0972ca */ /* 0x000fe200000e0000 */
[----:B------:R-:W-:Y:S01]  /*6f10*/  IMAD.SHL.U32 R5, R5, 0x200, RZ ;  /* 0x0000020005057824 */ /* 0x000fe200078e00ff */
[----:B------:R-:W-:Y:S01]  /*6f20*/  R2UR UR10, R11 ;  /* 0x000000000b0a72ca */ /* 0x000fe200000e0000 */
[----:B------:R-:W-:Y:S01]  /*6f30*/  UIADD3 UR30, UP1, UR24, 0x1f0, URZ ;  /* 0x000001f0181e7890 */ /* 0x000fe2000ff3e03f */
[----:B------:R-:W-:Y:S01]  /*6f40*/  R2UR UR12, R2 ;  /* 0x00000000020c72ca */ /* 0x000fe200000e0000 */
[--C-:B------:R-:W-:Y:S01]  /*6f50*/  IMAD R9, R5, 0x2, R12.reuse ;  /* 0x0000000205097824 */ /* 0x100fe200078e020c */
[----:B------:R-:W-:Y:S01]  /*6f60*/  LEA R5, R4, UR7, 0xc ;  /* 0x0000000704057c11 */ /* 0x000fe2000f8e60ff */
[----:B------:R-:W-:Y:S01]  /*6f70*/  UIADD3.X UR15, URZ, UR25, URZ, UP0, !UPT ;  /* 0x000000193f0f7290 */ /* 0x000fe200087fe43f */
[----:B------:R-:W-:Y:S01]  /*6f80*/  R2UR UR23, R22 ;  /* 0x00000000161772ca */ /* 0x000fe200000e0000 */
[----:B------:R-:W-:Y:S01]  /*6f90*/  UPRMT UR20, URZ, 0x5410, UR18 ;  /* 0x000054103f147896 */ /* 0x000fe20008000012 */
[----:B------:R-:W-:Y:S01]  /*6fa0*/  R2UR UR8, R9 ;  /* 0x00000000090872ca */ /* 0x000fe200000e0000 */
[----:B------:R-:W-:Y:S01]  /*6fb0*/  IMAD R5, R5, 0x2, R12 ;  /* 0x0000000205057824 */ /* 0x000fe200078e020c */
[----:B------:R-:W-:Y:S01]  /*6fc0*/  ISETP.GT.AND P3, PT, R13, 0x1, PT ;  /* 0x000000010d00780c */ /* 0x000fe20003f64270 */
[----:B------:R-:W-:Y:S01]  /*6fd0*/  VIADD R4, R4, 0x1 ;  /* 0x0000000104047836 */ /* 0x000fe20000000000 */
[----:B------:R-:W-:Y:S01]  /*6fe0*/  UPRMT UR28, URZ, 0x5410, UR19 ;  /* 0x000054103f1c7896 */ /* 0x000fe20008000013 */
[----:B------:R-:W-:Y:S01]  /*6ff0*/  VIADD R11, R11, 0x20 ;  /* 0x000000200b0b7836 */ /* 0x000fe20000000000 */
[----:B------:R-:W-:Y:S01]  /*7000*/  R2UR UR11, R5 ;  /* 0x00000000050b72ca */ /* 0x000fe200000e0000 */
[----:B------:R-:W-:Y:S01]  /*7010*/  UIADD3.X UR31, URZ, UR25, URZ, UP1, !UPT ;  /* 0x000000193f1f7290 */ /* 0x000fe20008ffe43f */
[----:B------:R-:W-:Y:S01]  /*7020*/  ISETP.NE.AND P1, PT, R4, 0x12, PT ;  /* 0x000000120400780c */ /* 0x000fe20003f25270 */
[----:B------:R-:W-:Y:S01]  /*7030*/  UMOV UR16, 0x0 ;  /* 0x0000000000107882 */ /* 0x000fe20000000000 */
[----:B------:R-:W-:-:S02]  /*7040*/  UMOV UR17, 0x10000000 ;  /* 0x1000000000117882 */ /* 0x000fc40000000000 */
[----:B------:R-:W-:Y:S01]  /*7050*/  SEL R10, RZ, 0x1, P1 ;  /* 0x00000001ff0a7807 */ /* 0x000fe20000800000 */
[----:B------:R-:W-:Y:S01]  /*7060*/  UIADD3 UR8, UR8, 0x200, URZ ;  /* 0x0000020008087890 */ /* 0x000fe2000fffe03f */
[----:B------:R-:W-:Y:S02]  /*7070*/  SEL R4, R4, RZ, P1 ;  /* 0x000000ff04047207 */ /* 0x000fe40000800000 */
[----:B------:R-:W-:-:S03]  /*7080*/  LOP3.LUT R3, R3, R10, RZ, 0x3c, !PT ;  /* 0x0000000a03037212 */ /* 0x000fc600078e3cff */
[----:B------:R-:W-:-:S03]  /*7090*/  UIADD3 UR21, UR11, 0x12200, URZ ;  /* 0x000122000b157890 */ /* 0x000fc6000fffe03f */
[----:B------:R-:W-:Y:S02]  /*70a0*/  UMOV UR11, UR22 ;  /* 0x00000016000b7c82 */ /* 0x000fe40008000000 */
[----:B------:R0:W-:Y:S02]  /*70b0*/  UTMALDG.3D.MULTICAST [UR8], [UR14], UR20, desc[UR16] ;  /* 0x000010080e0073b4 */ /* 0x0001e40008011814 */
[----:B0-----:R-:W-:Y:S01]  /*70c0*/  UMOV UR8, UR21 ;  /* 0x0000001500087c82 */ /* 0x001fe20008000000 */
[----:B------:R-:W-:Y:S02]  /*70d0*/  UMOV UR11, UR23 ;  /* 0x00000017000b7c82 */ /* 0x000fe40008000000 */
[----:B------:R0:W-:Y:S02]  /*70e0*/  UTMALDG.3D.MULTICAST [UR8], [UR30], UR28, desc[UR16] ;  /* 0x000010081e0073b4 */ /* 0x0001e4000801181c */
[----:B0-----:R-:W-:Y:S05]  /*70f0*/  @P3 BRA `(.L_x_175) ;  /* 0xfffffffc00343947 */ /* 0x001fea000383ffff */
.L_x_171:
[----:B------:R-:W-:Y:S05]  /*7100*/  BSYNC B1 ;  /* 0x0000000000017941 */ /* 0x000fea0003800000 */
.L_x_170:
[----:B------:R-:W2:Y:S01]  /*7110*/  LDL.64 R14, [R1] ;  /* 0x00000000010e7983 */ /* 0x000ea20000100a00 */
[----:B------:R-:W-:Y:S01]  /*7120*/  LOP3.LUT P4, RZ, R8, 0xff, RZ, 0xc0, !PT ;  /* 0x000000ff08ff7812 */ /* 0x000fe2000788c0ff */
[----:B------:R-:W-:Y:S01]  /*7130*/  VIADD R4, R7, UR40 ;  /* 0x0000002807047c36 */ /* 0x000fe20008000000 */
[----:B------:R-:W-:Y:S01]  /*7140*/  ULDC.64 UR8, c[0x0][0x650] ;  /* 0x0001940000087ab9 */ /* 0x000fe20000000a00 */
[----:B------:R-:W-:Y:S01]  /*7150*/  IMAD.U32 R7, RZ, RZ, UR40 ;  /* 0x00000028ff077e24 */ /* 0x000fe2000f8e00ff */
[----:B------:R-:W-:Y:S01]  /*7160*/  UISETP.GE.U32.AND UP0, UPT, UR40, 0x12, UPT ;  /* 0x000000122800788c */ /* 0x000fe2000bf06070 */
[----:B------:R-:W-:Y:S01]  /*7170*/  BSSY B1, `(.L_x_176) ;  /* 0x000006f000017945 */ /* 0x000fe20003800000 */
[----:B------:R-:W-:Y:S01]  /*7180*/  ISETP.GT.U32.AND P1, PT, R4, 0x11, PT ;  /* 0x000000110400780c */ /* 0x000fe20003f24070 */
[----:B------:R-:W-:Y:S01]  /*7190*/  IMAD.MOV.U32 R19, RZ, RZ, -0x1 ;  /* 0xffffffffff137424 */ /* 0x000fe200078e00ff */
[----:B------:R-:W-:Y:S01]  /*71a0*/  PRMT R8, RZ, 0x7610, R8 ;  /* 0x00007610ff087816 */ /* 0x000fe20000000008 */
[----:B------:R-:W-:Y:S01]  /*71b0*/  IMAD.MOV.U32 R22, RZ, RZ, -0x1 ;  /* 0xffffffffff167424 */ /* 0x000fe200078e00ff */
[----:B------:R-:W-:-:S02]  /*71c0*/  ISETP.LT.U32.AND P1, PT, R7, 0x12, P1 ;  /* 0x000000120700780c */ /* 0x000fc40000f21070 */
[----:B------:R-:W-:Y:S01]  /*71d0*/  PLOP3.LUT P3, PT, PT, PT, UP0, 0x80, 0x0 ;  /* 0x000000000000781c */ /* 0x000fe20003f6f008 */
[----:B------:R-:W0:Y:S01]  /*71e0*/  @P4 S2R R3, SR_CgaCtaId ;  /* 0x0000000000034919 */ /* 0x000e220000008800 */
[----:B------:R-:W-:-:S04]  /*71f0*/  @P4 MOV R2, 0x400 ;  /* 0x0000040000024802 */ /* 0x000fc80000000f00 */
[----:B0-----:R-:W-:Y:S01]  /*7200*/  @P4 LEA R5, R3, R2, 0x18 ;  /* 0x0000000203054211 */ /* 0x001fe200078ec0ff */
[----:B------:R-:W-:-:S03]  /*7210*/  IMAD.WIDE.U32 R2, R4, 0x38e38e39, RZ ;  /* 0x38e38e3904027825 */ /* 0x000fc600078e00ff */
[----:B------:R0:W-:Y:S01]  /*7220*/  @P4 SYNCS.ARRIVE.TRANS64.A1T0 RZ, [R5+URZ+0x158], RZ ;  /* 0x000158ff05ff49a7 */ /* 0x0001e2000810003f */
[----:B------:R-:W-:Y:S01]  /*7230*/  IMAD.MOV.U32 R2, RZ, RZ, -0x1 ;  /* 0xffffffffff027424 */ /* 0x000fe200078e00ff */
[----:B0-----:R-:W-:Y:S02]  /*7240*/  SHF.R.U32.HI R5, RZ, 0x2, R3 ;  /* 0x00000002ff057819 */ /* 0x001fe40000011603 */
[----:B------:R-:W-:-:S03]  /*7250*/  SEL R3, RZ, 0x1, !P1 ;  /* 0x00000001ff037807 */ /* 0x000fc60004800000 */
[----:B------:R-:W-:Y:S01]  /*7260*/  IMAD R7, R5, -0x12, R4 ;  /* 0xffffffee05077824 */ /* 0x000fe200078e0204 */
[----:B------:R-:W-:Y:S02]  /*7270*/  LOP3.LUT R0, R0, R3, RZ, 0x3c, !PT ;  /* 0x0000000300007212 */ /* 0x000fe400078e3cff */
[----:B------:R-:W-:Y:S02]  /*7280*/  PRMT R3, RZ, 0x7610, R3 ;  /* 0x00007610ff037816 */ /* 0x000fe40000000003 */
[----:B------:R-:W-:Y:S02]  /*7290*/  @P3 LOP3.LUT R0, R0, 0x1, R5, 0x78, !PT ;  /* 0x0000000100003812 */ /* 0x000fe400078e7805 */
[----:B--2---:R-:W-:-:S04]  /*72a0*/  IADD3 R18, P4, R18, R14, RZ ;  /* 0x0000000e12127210 */ /* 0x004fc80007f9e0ff */
[----:B------:R-:W-:Y:S01]  /*72b0*/  ISETP.GE.U32.AND P1, PT, R18, UR8, PT ;  /* 0x0000000812007c0c */ /* 0x000fe2000bf26070 */
[----:B------:R-:W-:-:S05]  /*72c0*/  IMAD.X R17, R17, 0x1, R23, P4 ;  /* 0x0000000111117824 */ /* 0x000fca00020e0617 */
[----:B------:R-:W-:-:S13]  /*72d0*/  ISETP.GE.U32.AND.EX P1, PT, R17, UR9, PT, P1 ;  /* 0x0000000911007c0c */ /* 0x000fda000bf26110 */
[----:B------:R-:W-:Y:S05]  /*72e0*/  @P1 BRA `(.L_x_177) ;  /* 0x00000004005c1947 */ /* 0x000fea0003800000 */
[----:B------:R-:W0:Y:S01]  /*72f0*/  S2R R11, SR_CTAID.X ;  /* 0x00000000000b7919 */ /* 0x000e220000002500 */
[----:B------:R-:W-:Y:S01]  /*7300*/  ULDC.64 UR8, c[0x0][0x628] ;  /* 0x00018a0000087ab9 */ /* 0x000fe20000000a00 */
[----:B------:R-:W1:Y:S01]  /*7310*/  LDC R12, c[0x0][0x144] ;  /* 0x00005100ff0c7b82 */ /* 0x000e620000000800 */
[----:B------:R-:W-:Y:S01]  /*7320*/  ISETP.NE.U32.AND P1, PT, RZ, UR8, PT ;  /* 0x00000008ff007c0c */ /* 0x000fe2000bf25070 */
[----:B------:R-:W2:Y:S01]  /*7330*/  S2R R9, SR_CTAID.Y ;  /* 0x0000000000097919 */ /* 0x000ea20000002600 */
[----:B------:R-:W-:Y:S01]  /*7340*/  ULDC UR10, c[0x0][0x150] ;  /* 0x00005400000a7ab9 */ /* 0x000fe20000000800 */
[----:B------:R-:W-:Y:S01]  /*7350*/  ULDC UR11, c[0x0][0x630] ;  /* 0x00018c00000b7ab9 */ /* 0x000fe20000000800 */
[----:B------:R-:W-:Y:S01]  /*7360*/  ISETP.NE.AND.EX P1, PT, RZ, UR9, PT, P1 ;  /* 0x00000009ff007c0c */ /* 0x000fe2000bf25310 */
[----:B------:R-:W-:Y:S01]  /*7370*/  IMAD.MOV.U32 R2, RZ, RZ, R18 ;  /* 0x000000ffff027224 */ /* 0x000fe200078e0012 */
[----:B0-----:R-:W-:-:S05]  /*7380*/  I2FP.F32.U32 R3, R11 ;  /* 0x0000000b00037245 */ /* 0x001fca0000201000 */
[----:B------:R-:W-:Y:S01]  /*7390*/  FMUL R14, R3, UR10 ;  /* 0x0000000a030e7c20 */ /* 0x000fe20008400000 */
[----:B------:R-:W-:-:S05]  /*73a0*/  IMAD.MOV.U32 R3, RZ, RZ, R17 ;  /* 0x000000ffff037224 */ /* 0x000fca00078e0011 */
[----:B--2---:R-:W-:Y:S05]  /*73b0*/  @!P1 BRA `(.L_x_178) ;  /* 0x0000000000289947 */ /* 0x004fea0003800000 */
[----:B------:R-:W-:Y:S02]  /*73c0*/  ULDC UR10, c[0x0][0x634] ;  /* 0x00018d00000a7ab9 */ /* 0x000fe40000000800 */
[----:B------:R-:W-:-:S05]  /*73d0*/  IADD3 R3, P1, R18, UR10, RZ ;  /* 0x0000000a12037c10 */ /* 0x000fca000ff3e0ff */
[----:B------:R-:W-:-:S04]  /*73e0*/  IMAD.X R13, RZ, RZ, R17, P1 ;  /* 0x000000ffff0d7224 */ /* 0x000fc800008e0611 */
[----:B------:R-:W-:-:S04]  /*73f0*/  IMAD.WIDE.U32 R4, R13, UR8, RZ ;  /* 0x000000080d047c25 */ /* 0x000fc8000f8e00ff */
[----:B------:R-:W-:-:S04]  /*7400*/  IMAD.WIDE.U32 R4, P1, R3, UR9, R4 ;  /* 0x0000000903047c25 */ /* 0x000fc8000f820004 */
[----:B------:R-:W-:-:S04]  /*7410*/  IMAD.WIDE.U32 R2, R3, UR8, RZ ;  /* 0x0000000803027c25 */ /* 0x000fc8000f8e00ff */
[----:B------:R-:W-:Y:S01]  /*7420*/  IMAD.MOV.U32 R2, RZ, RZ, R5 ;  /* 0x000000ffff027224 */ /* 0x000fe200078e0005 */
[----:B------:R-:W-:Y:S01]  /*7430*/  IADD3 RZ, P3, R3, R4, RZ ;  /* 0x0000000403ff7210 */ /* 0x000fe20007f7e0ff */
[----:B------:R-:W-:-:S04]  /*7440*/  IMAD.X R3, RZ, RZ, RZ, P1 ;  /* 0x000000ffff037224 */ /* 0x000fc800008e06ff */
[----:B------:R-:W-:-:S08]  /*7450*/  IMAD.WIDE.U32.X R2, R13, UR9, R2, P3 ;  /* 0x000000090d027c25 */ /* 0x000fd000098e0402 */
.L_x_178:
[--C-:B------:R-:W-:Y:S01]  /*7460*/  SHF.R.U64 R10, R2, UR11, R3.reuse ;  /* 0x0000000b020a7c19 */ /* 0x100fe20008001203 */
[----:B------:R-:W0:Y:S01]  /*7470*/  F2I.U32.TRUNC.NTZ R14, R14 ;  /* 0x0000000e000e7305 */ /* 0x000e22000020f000 */
[----:B------:R-:W-:Y:S01]  /*7480*/  SHF.R.U32.HI R2, RZ, UR11, R3 ;  /* 0x0000000bff027c19 */ /* 0x000fe20008011603 */
[----:B------:R-:W-:Y:S01]  /*7490*/  ULDC.64 UR8, c[0x0][0x620] ;  /* 0x0001880000087ab9 */ /* 0x000fe20000000a00 */
[----:B------:R-:W-:Y:S01]  /*74a0*/  IADD3 R5, P1, RZ, -R10, RZ ;  /* 0x8000000aff057210 */ /* 0x000fe20007f3e0ff */
[----:B------:R-:W-:Y:S01]  /*74b0*/  IMAD.MOV.U32 R3, RZ, RZ, R17 ;  /* 0x000000ffff037224 */ /* 0x000fe200078e0011 */
[----:B------:R-:W-:-:S03]  /*74c0*/  ULDC.64 UR10, c[0x0][0x640] ;  /* 0x00019000000a7ab9 */ /* 0x000fc60000000a00 */
[----:B------:R-:W-:Y:S01]  /*74d0*/  IMAD.X R2, RZ, RZ, ~R2, P1 ;  /* 0x000000ffff027224 */ /* 0x000fe200008e0e02 */
[----:B------:R-:W-:-:S03]  /*74e0*/  ISETP.NE.U32.AND P1, PT, RZ, UR10, PT ;  /* 0x0000000aff007c0c */ /* 0x000fc6000bf25070 */
[----:B------:R-:W-:Y:S01]  /*74f0*/  IMAD R4, R2, UR8, RZ ;  /* 0x0000000802047c24 */ /* 0x000fe2000f8e02ff */
[----:B------:R-:W-:Y:S01]  /*7500*/  ISETP.NE.AND.EX P1, PT, RZ, UR11, PT, P1 ;  /* 0x0000000bff007c0c */ /* 0x000fe2000bf25310 */
[----:B------:R-:W-:-:S04]  /*7510*/  IMAD.MOV.U32 R2, RZ, RZ, R18 ;  /* 0x000000ffff027224 */ /* 0x000fc800078e0012 */
[----:B------:R-:W-:Y:S01]  /*7520*/  IMAD.WIDE.U32 R2, R5, UR8, R2 ;  /* 0x0000000805027c25 */ /* 0x000fe2000f8e0002 */
[----:B------:R-:W-:-:S03]  /*7530*/  ULDC UR8, c[0x0][0x618] ;  /* 0x0001860000087ab9 */ /* 0x000fc60000000800 */
[----:B------:R-:W-:Y:S01]  /*7540*/  IMAD R5, R5, UR9, R4 ;  /* 0x0000000905057c24 */ /* 0x000fe2000f8e0204 */
[----:B------:R-:W-:Y:S01]  /*7550*/  ULDC UR9, c[0x0][0x154] ;  /* 0x0000550000097ab9 */ /* 0x000fe20000000800 */
[----:B0-----:R-:W-:Y:S02]  /*7560*/  IMAD.MOV R4, RZ, RZ, -R14 ;  /* 0x000000ffff047224 */ /* 0x001fe400078e0a0e */
[----:B------:R-:W0:Y:S01]  /*7570*/  LDC R14, c[0x0][0x148] ;  /* 0x00005200ff0e7b82 */ /* 0x000e220000000800 */
[----:B------:R-:W-:Y:S02]  /*7580*/  IMAD.IADD R3, R3, 0x1, R5 ;  /* 0x0000000103037824 */ /* 0x000fe400078e0205 */
[----:B-1----:R-:W-:Y:S01]  /*7590*/  IMAD R11, R12, R4, R11 ;  /* 0x000000040c0b7224 */ /* 0x002fe200078e020b */
[----:B------:R-:W-:Y:S02]  /*75a0*/  I2FP.F32.U32 R4, R9 ;  /* 0x0000000900047245 */ /* 0x000fe40000201000 */
[----:B------:R-:W-:-:S02]  /*75b0*/  SHF.R.U64 R12, R2, UR8, R3 ;  /* 0x00000008020c7c19 */ /* 0x000fc40008001203 */
[----:B------:R-:W-:Y:S01]  /*75c0*/  SHF.R.U32.HI R3, RZ, UR8, R3 ;  /* 0x00000008ff037c19 */ /* 0x000fe20008011603 */
[----:B------:R-:W-:Y:S01]  /*75d0*/  FMUL R4, R4, UR9 ;  /* 0x0000000904047c20 */ /* 0x000fe20008400000 */
[----:B------:R-:W-:Y:S02]  /*75e0*/  ULDC UR8, c[0x0][0x608] ;  /* 0x0001820000087ab9 */ /* 0x000fe40000000800 */
[--C-:B------:R-:W-:Y:S01]  /*75f0*/  SHF.R.U64 R15, R12, UR8, R3.reuse ;  /* 0x000000080c0f7c19 */ /* 0x100fe20008001203 */
[----:B------:R1:W2:Y:S01]  /*7600*/  F2I.U32.TRUNC.NTZ R20, R4 ;  /* 0x0000000400147305 */ /* 0x0002a2000020f000 */
[----:B------:R-:W-:Y:S01]  /*7610*/  SHF.R.U32.HI R2, RZ, UR8, R3 ;  /* 0x00000008ff027c19 */ /* 0x000fe20008011603 */
[----:B------:R-:W-:-:S03]  /*7620*/  ULDC UR8, c[0x0][0x658] ;  /* 0x0001960000087ab9 */ /* 0x000fc60000000800 */
[--C-:B------:R-:W-:Y:S02]  /*7630*/  SHF.R.U64 R13, R15, UR8, R2.reuse ;  /* 0x000000080f0d7c19 */ /* 0x100fe40008001202 */
[----:B------:R-:W-:-:S03]  /*7640*/  SHF.R.U32.HI R19, RZ, UR8, R2 ;  /* 0x00000008ff137c19 */ /* 0x000fc60008011602 */
[----:B------:R-:W-:Y:S02]  /*7650*/  IMAD.MOV.U32 R2, RZ, RZ, R13 ;  /* 0x000000ffff027224 */ /* 0x000fe400078e000d */
[----:B------:R-:W-:Y:S01]  /*7660*/  IMAD.MOV.U32 R3, RZ, RZ, R19 ;  /* 0x000000ffff037224 */ /* 0x000fe200078e0013 */
[----:B-1----:R-:W-:Y:S06]  /*7670*/  @!P1 BRA `(.L_x_179) ;  /* 0x0000000000289947 */ /* 0x002fec0003800000 */
        /* <DEDUP_REMOVED lines=10> */
.L_x_179:
[----:B------:R-:W1:Y:S01]  /*7720*/  LDC R4, c[0x0][0x65c] ;  /* 0x00019700ff047b82 */ /* 0x000e620000000800 */
[----:B------:R-:W-:Y:S01]  /*7730*/  ULDC UR8, c[0x0][0x648] ;  /* 0x0001920000087ab9 */ /* 0x000fe20000000800 */
[----:B------:R-:W-:Y:S01]  /*7740*/  LOP3.LUT R15, R15, UR13, RZ, 0xc0, !PT ;  /* 0x0000000d0f0f7c12 */ /* 0x000fe2000f8ec0ff */
[----:B--2---:R-:W-:Y:S01]  /*7750*/  IMAD.MOV R20, RZ, RZ, -R20 ;  /* 0x000000ffff147224 */ /* 0x004fe200078e0a14 */
[----:B------:R-:W-:Y:S01]  /*7760*/  SHF.R.U64 R2, R2, UR8, R3 ;  /* 0x0000000802027c19 */ /* 0x000fe20008001203 */
[----:B------:R-:W-:Y:S01]  /*7770*/  ULDC UR8, c[0x0][0x638] ;  /* 0x00018e0000087ab9 */ /* 0x000fe20000000800 */
[----:B------:R-:W-:Y:S01]  /*7780*/  LOP3.LUT R12, R12, UR4, RZ, 0xc0, !PT ;  /* 0x000000040c0c7c12 */ /* 0x000fe2000f8ec0ff */
[----:B------:R-:W-:Y:S01]  /*7790*/  ULDC UR9, c[0x0][0x610] ;  /* 0x0001840000097ab9 */ /* 0x000fe20000000800 */
[----:B------:R-:W-:Y:S01]  /*77a0*/  IMAD.MOV.U32 R3, RZ, RZ, 0x1 ;  /* 0x00000001ff037424 */ /* 0x000fe200078e00ff */
[----:B-1----:R-:W-:Y:S01]  /*77b0*/  ISETP.NE.AND P1, PT, R4, 0x1, PT ;  /* 0x000000010400780c */ /* 0x002fe20003f25270 */
[----:B------:R-:W-:-:S02]  /*77c0*/  IMAD.MOV R4, RZ, RZ, -R2 ;  /* 0x000000ffff047224 */ /* 0x000fc400078e0a02 */
[----:B------:R-:W-:Y:S02]  /*77d0*/  IMAD R2, R2, UR5, R15 ;  /* 0x0000000502027c24 */ /* 0x000fe4000f8e020f */
[----:B------:R-:W-:Y:S01]  /*77e0*/  IMAD R13, R4, UR8, R13 ;  /* 0x00000008040d7c24 */ /* 0x000fe2000f8e020d */
[----:B------:R-:W-:-:S07]  /*77f0*/  ULDC UR8, c[0x0][0x600] ;  /* 0x0001800000087ab9 */ /* 0x000fce0000000800 */
[----:B0-----:R-:W-:-:S04]  /*7800*/  @P1 IMAD R11, R14, R20, R9 ;  /* 0x000000140e0b1224 */ /* 0x001fc800078e0209 */
[----:B------:R-:W-:Y:S02]  /*7810*/  IMAD R11, R2, UR9, R11 ;  /* 0x00000009020b7c24 */ /* 0x000fe4000f8e020b */
[----:B------:R-:W-:-:S05]  /*7820*/  IMAD R2, R13, UR8, R12 ;  /* 0x000000080d027c24 */ /* 0x000fca000f8e020c */
[----:B------:R-:W-:Y:S02]  /*7830*/  SEL R22, R2, R11, !P1 ;  /* 0x0000000b02167207 */ /* 0x000fe40004800000 */
[----:B------:R-:W-:Y:S01]  /*7840*/  SEL R19, R11, R2, !P1 ;  /* 0x000000020b137207 */ /* 0x000fe20004800000 */
[----:B------:R-:W-:-:S07]  /*7850*/  IMAD.MOV.U32 R2, RZ, RZ, R10 ;  /* 0x000000ffff027224 */ /* 0x000fce00078e000a */
.L_x_177:
[----:B------:R-:W-:Y:S05]  /*7860*/  BSYNC B1 ;  /* 0x0000000000017941 */ /* 0x000fea0003800000 */
.L_x_176:
[----:B------:R-:W-:-:S13]  /*7870*/  LOP3.LUT P1, RZ, R3, 0xff, RZ, 0xc0, !PT ;  /* 0x000000ff03ff7812 */ /* 0x000fda000782c0ff */
[----:B------:R-:W-:Y:S05]  /*7880*/  @P1 BRA `(.L_x_180) ;  /* 0xfffffff400181947 */ /* 0x000fea000383ffff */
[----:B------:R-:W-:Y:S05]  /*7890*/  BSYNC B0 ;  /* 0x0000000000007941 */ /* 0x000fea0003800000 */
.L_x_168:
[----:B------:R-:W-:-:S03]  /*78a0*/  UMOV UR8, 0xffffffff ;  /* 0xffffffff00087882 */ /* 0x000fc60000000000 */
[----:B------:R-:W-:Y:S05]  /*78b0*/  BRA.DIV UR8, `(.L_x_181) ;  /* 0x0000000e08387947 */ /* 0x000fea000b800000 */
[----:B------:R-:W-:-:S13]  /*78c0*/  ELECT P6, URZ, PT ;  /* 0x00000000003f782f */ /* 0x000fda00038c0000 */
.L_x_211:
[----:B------:R-:W-:Y:S04]  /*78d0*/  BSSY B0, `(.L_x_182) ;  /* 0x00000a9000007945 */ /* 0x000fe80003800000 */
[----:B------:R-:W-:Y:S05]  /*78e0*/  @!P6 BRA `(.L_x_183) ;  /* 0x00000008009ce947 */ /* 0x000fea0003800000 */
[----:B------:R-:W-:-:S04]  /*78f0*/  LOP3.LUT R16, R16, 0x2, RZ, 0xfc, !PT ;  /* 0x0000000210107812 */ /* 0x000fc800078efcff */
[----:B------:R-:W-:-:S13]  /*7900*/  ISETP.NE.AND P0, PT, R16, 0x3, PT ;  /* 0x000000031000780c */ /* 0x000fda0003f05270 */
[----:B------:R-:W-:Y:S05]  /*7910*/  @!P0 BRA `(.L_x_184) ;  /* 0x0000000000048947 */ /* 0x000fea0003800000 */
[----:B------:R-:W-:Y:S01]  /*7920*/  BPT.TRAP 0x1 ;  /* 0x000000040000795c */ /* 0x000fe20000300000 */
.L_x_184:
[----:B------:R-:W0:Y:S01]  /*7930*/  S2R R3, SR_CgaCtaId ;  /* 0x0000000000037919 */ /* 0x000e220000008800 */
[----:B------:R-:W-:Y:S02]  /*7940*/  MOV R2, 0x400 ;  /* 0x0000040000027802 */ /* 0x000fe40000000f00 */
[----:B------:R-:W-:Y:S02]  /*7950*/  SHF.L.U32 R4, R0, 0x1f, RZ ;  /* 0x0000001f00047819 */ /* 0x000fe400000006ff */
[----:B0-----:R-:W-:-:S05]  /*7960*/  LEA R2, R3, R2, 0x18 ;  /* 0x0000000203027211 */ /* 0x001fca00078ec0ff */
[----:B------:R-:W-:-:S04]  /*7970*/  VIADD R2, R2, 0x90 ;  /* 0x0000009002027836 */ /* 0x000fc80000000000 */
[C---:B------:R-:W-:Y:S02]  /*7980*/  IMAD R9, R7.reuse, 0x8, R2 ;  /* 0x0000000807097824 */ /* 0x040fe400078e0202 */
[----:B------:R-:W-:Y:S02]  /*7990*/  VIADD R7, R7, 0x1 ;  /* 0x0000000107077836 */ /* 0x000fe40000000000 */
[----:B------:R-:W0:Y:S03]  /*79a0*/  SYNCS.PHASECHK.TRANS64.TRYWAIT P0, [R9+URZ], R4 ;  /* 0x00000004090075a7 */ /* 0x000e26000800017f */
[----:B------:R-:W-:-:S04]  /*79b0*/  ISETP.NE.AND P1, PT, R7, 0x12, PT ;  /* 0x000000120700780c */ /* 0x000fc80003f25270 */
[----:B------:R-:W-:Y:S02]  /*79c0*/  SEL R3, RZ, 0x1, P1 ;  /* 0x00000001ff037807 */ /* 0x000fe40000800000 */
[----:B------:R-:W-:Y:S02]  /*79d0*/  SEL R7, R7, RZ, P1 ;  /* 0x000000ff07077207 */ /* 0x000fe40000800000 */
[----:B------:R-:W-:-:S03]  /*79e0*/  LOP3.LUT R6, R0, R3, RZ, 0x3c, !PT ;  /* 0x0000000300067212 */ /* 0x000fc600078e3cff */
[----:B------:R-:W-:Y:S01]  /*79f0*/  IMAD R8, R7, 0x8, R2 ;  /* 0x0000000807087824 */ /* 0x000fe200078e0202 */
[----:B------:R-:W-:Y:S01]  /*7a00*/  SHF.L.U32 R5, R6, 0x1f, RZ ;  /* 0x0000001f06057819 */ /* 0x000fe200000006ff */
[----:B0-----:R-:W-:Y:S06]  /*7a10*/  @!P0 BRA `(.L_x_185) ;  /* 0x0000000c00008947 */ /* 0x001fec0003800000 */
.L_x_212:
[----:B------:R-:W1:Y:S01]  /*7a20*/  SYNCS.PHASECHK.TRANS64.TRYWAIT P0, [R8+URZ], R5 ;  /* 0x00000005080075a7 */ /* 0x000e62000800017f */
[----:B------:R-:W-:-:S05]  /*7a30*/  VIADD R0, R7, 0x1 ;  /* 0x0000000107007836 */ /* 0x000fca0000000000 */
[----:B------:R-:W-:-:S04]  /*7a40*/  ISETP.NE.AND P1, PT, R0, 0x12, PT ;  /* 0x000000120000780c */ /* 0x000fc80003f25270 */
[----:B------:R-:W-:Y:S02]  /*7a50*/  SEL R3, RZ, 0x1, P1 ;  /* 0x00000001ff037807 */ /* 0x000fe40000800000 */
[----:B------:R-:W-:Y:S02]  /*7a60*/  SEL R7, R0, RZ, P1 ;  /* 0x000000ff00077207 */ /* 0x000fe40000800000 */
[----:B------:R-:W-:-:S03]  /*7a70*/  LOP3.LUT R6, R6, R3, RZ, 0x3c, !PT ;  /* 0x0000000306067212 */ /* 0x000fc600078e3cff */
[----:B0-----:R-:W-:Y:S01]  /*7a80*/  IMAD R9, R7, 0x8, R2 ;  /* 0x0000000807097824 */ /* 0x001fe200078e0202 */
[----:B------:R-:W-:Y:S01]  /*7a90*/  SHF.L.U32 R4, R6, 0x1f, RZ ;  /* 0x0000001f06047819 */ /* 0x000fe200000006ff */
[----:B-1----:R-:W-:Y:S06]  /*7aa0*/  @!P0 BRA `(.L_x_186) ;  /* 0x0000000800f08947 */ /* 0x002fec0003800000 */
.L_x_213:
        /* <DEDUP_REMOVED lines=9> */
.L_x_214:
        /* <DEDUP_REMOVED lines=9> */
.L_x_215:
        /* <DEDUP_REMOVED lines=9> */
.L_x_216:
        /* <DEDUP_REMOVED lines=9> */
.L_x_217:
        /* <DEDUP_REMOVED lines=9> */
.L_x_218:
        /* <DEDUP_REMOVED lines=9> */
.L_x_219:
        /* <DEDUP_REMOVED lines=9> */
.L_x_220:
        /* <DEDUP_REMOVED lines=9> */
.L_x_221:
        /* <DEDUP_REMOVED lines=9> */
.L_x_222:
        /* <DEDUP_REMOVED lines=9> */
.L_x_223:
        /* <DEDUP_REMOVED lines=9> */
.L_x_224:
        /* <DEDUP_REMOVED lines=9> */
.L_x_225:
        /* <DEDUP_REMOVED lines=9> */
.L_x_226:
[----:B------:R-:W1:Y:S01]  /*8200*/  SYNCS.PHASECHK.TRANS64.TRYWAIT P0, [R8+URZ], R5 ;  /* 0x00000005080075a7 */ /* 0x000e62000800017f */
[----:B------:R-:W-:-:S05]  /*8210*/  VIADD R0, R7, 0x1 ;  /* 0x0000000107007836 */ /* 0x000fca0000000000 */
[----:B------:R-:W-:-:S04]  /*8220*/  ISETP.NE.AND P1, PT, R0, 0x12, PT ;  /* 0x000000120000780c */ /* 0x000fc80003f25270 */
[----:B------:R-:W-:Y:S02]  /*8230*/  SEL R3, RZ, 0x1, P1 ;  /* 0x00000001ff037807 */ /* 0x000fe40000800000 */
[----:B------:R-:W-:Y:S02]  /*8240*/  SEL R7, R0, RZ, P1 ;  /* 0x000000ff00077207 */ /* 0x000fe40000800000 */
[----:B0-----:R-:W-:-:S03]  /*8250*/  LOP3.LUT R9, R6, R3, RZ, 0x3c, !PT ;  /* 0x0000000306097212 */ /* 0x001fc600078e3cff */
[----:B------:R-:W-:Y:S01]  /*8260*/  IMAD R11, R7, 0x8, R2 ;  /* 0x00000008070b7824 */ /* 0x000fe200078e0202 */
[----:B------:R-:W-:Y:S01]  /*8270*/  SHF.L.U32 R6, R9, 0x1f, RZ ;  /* 0x0000001f09067819 */ /* 0x000fe200000006ff */
[----:B-1----:R-:W-:Y:S06]  /*8280*/  @!P0 BRA `(.L_x_200) ;  /* 0x0000000800108947 */ /* 0x002fec0003800000 */
.L_x_227:
[----:B------:R-:W1:Y:S01]  /*8290*/  SYNCS.PHASECHK.TRANS64.TRYWAIT P0, [R11+URZ], R6 ;  /* 0x000000060b0075a7 */ /* 0x000e62000800017f */
[----:B------:R-:W-:-:S05]  /*82a0*/  VIADD R0, R7, 0x1 ;  /* 0x0000000107007836 */ /* 0x000fca0000000000 */
[----:B------:R-:W-:-:S04]  /*82b0*/  ISETP.NE.AND P1, PT, R0, 0x12, PT ;  /* 0x000000120000780c */ /* 0x000fc80003f25270 */
[----:B------:R-:W-:Y:S02]  /*82c0*/  SEL R4, RZ, 0x1, P1 ;  /* 0x00000001ff047807 */ /* 0x000fe40000800000 */
[----:B------:R-:W-:Y:S02]  /*82d0*/  SEL R3, R0, RZ, P1 ;  /* 0x000000ff00037207 */ /* 0x000fe40000800000 */
[----:B------:R-:W-:Y:S01]  /*82e0*/  LOP3.LUT R0, R9, R4, RZ, 0x3c, !PT ;  /* 0x0000000409007212 */ /* 0x000fe200078e3cff */
[----:B-1----:R-:W-:Y:S06]  /*82f0*/  @!P0 BRA `(.L_x_201) ;  /* 0x0000000800088947 */ /* 0x002fec0003800000 */
.L_x_228:
[----:B------:R-:W-:Y:S01]  /*8300*/  IMAD R3, R3, 0x8, R2 ;  /* 0x0000000803037824 */ /* 0x000fe200078e0202 */
[----:B------:R-:W-:-:S07]  /*8310*/  SHF.L.U32 R0, R0, 0x1f, RZ ;  /* 0x0000001f00007819 */ /* 0x000fce00000006ff */
.L_x_202:
[----:B--2---:R2:W3:Y:S02]  /*8320*/  SYNCS.PHASECHK.TRANS64.TRYWAIT P0, [R3+URZ], R0 ;  /* 0x00000000030075a7 */ /* 0x0044e4000800017f */
[----:B---3--:R-:W-:Y:S05]  /*8330*/  @!P0 NANOSLEEP.SYNCS 0x989680 ;  /* 0x009896800000895d */ /* 0x008fea0003900000 */
[----:B------:R-:W3:Y:S02]  /*8340*/  @!P0 SYNCS.PHASECHK.TRANS64 P0, [R3+URZ], R0 ;  /* 0x00000000030085a7 */ /* 0x000ee4000800007f */
[----:B---3--:R-:W-:Y:S05]  /*8350*/  @!P0 BRA `(.L_x_202) ;  /* 0xfffffffc00f08947 */ /* 0x008fea000383ffff */
.L_x_183:
[----:B------:R-:W-:Y:S05]  /*8360*/  BSYNC B0 ;  /* 0x0000000000007941 */ /* 0x000fea0003800000 */
.L_x_182:
[----:B------:R-:W-:Y:S05]  /*8370*/  EXIT ;  /* 0x000000000000794d */ /* 0x000fea0003800000 */
.L_x_20:
[----:B-1----:R1:W2:Y:S02]  /*8380*/  SYNCS.PHASECHK.TRANS64.TRYWAIT P0, [R97+URZ], R0 ;  /* 0x00000000610075a7 */ /* 0x0022a4000800017f */
[----:B--2---:R-:W-:Y:S05]  /*8390*/  @!P0 NANOSLEEP.SYNCS 0x989680 ;  /* 0x009896800000895d */ /* 0x004fea0003900000 */
[----:B------:R-:W2:Y:S02]  /*83a0*/  @!P0 SYNCS.PHASECHK.TRANS64 P0, [R97+URZ], R0 ;  /* 0x00000000610085a7 */ /* 0x000ea4000800007f */
[----:B--2---:R-:W-:Y:S05]  /*83b0*/  @!P0 BRA `(.L_x_20) ;  /* 0xfffffffc00f08947 */ /* 0x004fea000383ffff */
[----:B------:R-:W-:Y:S05]  /*83c0*/  BRA `(.L_x_203) ;  /* 0xffffff9400607947 */ /* 0x000fea000383ffff */
.L_x_25:
[----:B--2---:R2:W3:Y:S02]  /*83d0*/  SYNCS.PHASECHK.TRANS64.TRYWAIT P1, [R3+URZ], R0 ;  /* 0x00000000030075a7 */ /* 0x0044e4000802017f */
[----:B---3--:R-:W-:Y:S05]  /*83e0*/  @!P1 NANOSLEEP.SYNCS 0x989680 ;  /* 0x009896800000995d */ /* 0x008fea0003900000 */
[----:B------:R-:W3:Y:S02]  /*83f0*/  @!P1 SYNCS.PHASECHK.TRANS64 P1, [R3+URZ], R0 ;  /* 0x00000000030095a7 */ /* 0x000ee4000802007f */
[----:B---3--:R-:W-:Y:S05]  /*8400*/  @!P1 BRA `(.L_x_25) ;  /* 0xfffffffc00f09947 */ /* 0x008fea000383ffff */
[----:B------:R-:W-:Y:S05]  /*8410*/  BRA `(.L_x_24) ;  /* 0xffffff9400c47947 */ /* 0x000fea000383ffff */
.L_x_30:
[----:B--2---:R-:W-:-:S04]  /*8420*/  IMAD.U32 R5, RZ, RZ, UR4 ;  /* 0x00000004ff057e24 */ /* 0x004fc8000f8e00ff */
[----:B------:R2:W3:Y:S03]  /*8430*/  SYNCS.PHASECHK.TRANS64.TRYWAIT P1, [R5+URZ], R4 ;  /* 0x00000004050075a7 */ /* 0x0004e6000802017f */
[----:B---3--:R-:W-:Y:S05]  /*8440*/  @!P1 NANOSLEEP.SYNCS 0x989680 ;  /* 0x009896800000995d */ /* 0x008fea0003900000 */
[----:B------:R-:W3:Y:S02]  /*8450*/  @!P1 SYNCS.PHASECHK.TRANS64 P1, [R5+URZ], R4 ;  /* 0x00000004050095a7 */ /* 0x000ee4000802007f */
[----:B---3--:R-:W-:Y:S05]  /*8460*/  @!P1 BRA `(.L_x_30) ;  /* 0xfffffffc00ec9947 */ /* 0x008fea000383ffff */
[----:B------:R-:W-:Y:S05]  /*8470*/  BRA `(.L_x_29) ;  /* 0xffffff98003c7947 */ /* 0x000fea000383ffff */
.L_x_36:
[----:B-1----:R1:W2:Y:S02]  /*8480*/  SYNCS.PHASECHK.TRANS64.TRYWAIT P0, [R97+URZ+0x10], R0 ;  /* 0x00001000610075a7 */ /* 0x0022a4000800017f */
[----:B--2---:R-:W-:Y:S05]  /*8490*/  @!P0 NANOSLEEP.SYNCS 0x989680 ;  /* 0x009896800000895d */ /* 0x004fea0003900000 */
[----:B------:R-:W2:Y:S02]  /*84a0*/  @!P0 SYNCS.PHASECHK.TRANS64 P0, [R97+URZ+0x10], R0 ;  /* 0x00001000610085a7 */ /* 0x000ea4000800007f */
[----:B--2---:R-:W-:Y:S05]  /*84b0*/  @!P0 BRA `(.L_x_36) ;  /* 0xfffffffc00f08947 */ /* 0x004fea000383ffff */
[----:B------:R-:W-:Y:S05]  /*84c0*/  BRA `(.L_x_204) ;  /* 0xffffff9c00487947 */ /* 0x000fea000383ffff */
.L_x_169:
[----:B------:R-:W-:Y:S01]  /*84d0*/  BSSY B1, `(.L_x_205) ;  /* 0x0000006000017945 */ /* 0x000fe20003800000 */
[----:B------:R-:W-:-:S07]  /*84e0*/  IMAD.MOV.U32 R15, RZ, RZ, -0x1 ;  /* 0xffffffffff0f7424 */ /* 0x000fce00078e00ff */
[----:B-----5:R-:W-:Y:S05]  /*84f0*/  WARPSYNC.COLLECTIVE R15, `(.L_x_206) ;  /* 0x000000000f0c7348 */ /* 0x020fea0003c00000 */
[----:B------:R-:W-:Y:S02]  /*8500*/  ELECT P6, UR62, PT ;  /* 0x00000000003e782f */ /* 0x000fe400038c0000 */
[----:B------:R-:W-:Y:S01]  /*8510*/  MOV R14, UR62 ;  /* 0x0000003e000e7c02 */ /* 0x000fe20008000f00 */
[----:B-----5:R-:W-:Y:S10]  /*8520*/  ENDCOLLECTIVE ;  /* 0x000000000000791b */ /* 0x020ff40003800000 */
.L_x_206:
[----:B------:R-:W-:Y:S05]  /*8530*/  BSYNC B1 ;  /* 0x0000000000017941 */ /* 0x000fea0003800000 */
.L_x_205:
[----:B------:R-:W-:Y:S05]  /*8540*/  BRA `(.L_x_207) ;  /* 0xffffffe400f47947 */ /* 0x000fea000383ffff */
.L_x_172:
[----:B0-----:R0:W1:Y:S02]  /*8550*/  SYNCS.PHASECHK.TRANS64.TRYWAIT P1, [R10+URZ+0x90], R5 ;  /* 0x000090050a0075a7 */ /* 0x001064000802017f */
[----:B-1----:R-:W-:Y:S05]  /*8560*/  @!P1 NANOSLEEP.SYNCS 0x989680 ;  /* 0x009896800000995d */ /* 0x002fea0003900000 */
[----:B------:R-:W1:Y:S02]  /*8570*/  @!P1 SYNCS.PHASECHK.TRANS64 P1, [R10+URZ+0x90], R5 ;  /* 0x000090050a0095a7 */ /* 0x000e64000802007f */
[----:B-1----:R-:W-:Y:S05]  /*8580*/  @!P1 BRA `(.L_x_172) ;  /* 0xfffffffc00f09947 */ /* 0x002fea000383ffff */
[----:B------:R-:W-:Y:S05]  /*8590*/  BRA `(.L_x_208) ;  /* 0xffffffe8002c7947 */ /* 0x000fea000383ffff */
.L_x_181:
[----:B------:R-:W-:Y:S01]  /*85a0*/  BSSY B0, `(.L_x_209) ;  /* 0x0000006000007945 */ /* 0x000fe20003800000 */
[----:B------:R-:W-:-:S07]  /*85b0*/  IMAD.MOV.U32 R15, RZ, RZ, -0x1 ;  /* 0xffffffffff0f7424 */ /* 0x000fce00078e00ff */
[----:B-----5:R-:W-:Y:S05]  /*85c0*/  WARPSYNC.COLLECTIVE R15, `(.L_x_210) ;  /* 0x000000000f0c7348 */ /* 0x020fea0003c00000 */
[----:B------:R-:W-:Y:S02]  /*85d0*/  ELECT P6, UR62, PT ;  /* 0x00000000003e782f */ /* 0x000fe400038c0000 */
[----:B------:R-:W-:Y:S01]  /*85e0*/  MOV R14, UR62 ;  /* 0x0000003e000e7c02 */ /* 0x000fe20008000f00 */
[----:B-----5:R-:W-:Y:S10]  /*85f0*/  ENDCOLLECTIVE ;  /* 0x000000000000791b */ /* 0x020ff40003800000 */
.L_x_210:
[----:B------:R-:W-:Y:S05]  /*8600*/  BSYNC B0 ;  /* 0x0000000000007941 */ /* 0x000fea0003800000 */
.L_x_209:
[----:B------:R-:W-:Y:S05]  /*8610*/  BRA `(.L_x_211) ;  /* 0xfffffff000ac7947 */ /* 0x000fea000383ffff */
.L_x_185:
[----:B0-----:R0:W1:Y:S02]  /*8620*/  SYNCS.PHASECHK.TRANS64.TRYWAIT P0, [R9+URZ], R4 ;  /* 0x00000004090075a7 */ /* 0x001064000800017f */
[----:B-1----:R-:W-:Y:S05]  /*8630*/  @!P0 NANOSLEEP.SYNCS 0x989680 ;  /* 0x009896800000895d */ /* 0x002fea0003900000 */
[----:B------:R-:W1:Y:S02]  /*8640*/  @!P0 SYNCS.PHASECHK.TRANS64 P0, [R9+URZ], R4 ;  /* 0x00000004090085a7 */ /* 0x000e64000800007f */
[----:B-1----:R-:W-:Y:S05]  /*8650*/  @!P0 BRA `(.L_x_185) ;  /* 0xfffffffc00f08947 */ /* 0x002fea000383ffff */
[----:B------:R-:W-:Y:S05]  /*8660*/  BRA `(.L_x_212) ;  /* 0xfffffff000ec7947 */ /* 0x000fea000383ffff */
.L_x_186:
[----:B0-----:R0:W1:Y:S02]  /*8670*/  SYNCS.PHASECHK.TRANS64.TRYWAIT P0, [R8+URZ], R5 ;  /* 0x00000005080075a7 */ /* 0x001064000800017f */
[----:B-1----:R-:W-:Y:S05]  /*8680*/  @!P0 NANOSLEEP.SYNCS 0x989680 ;  /* 0x009896800000895d */ /* 0x002fea0003900000 */
[----:B------:R-:W1:Y:S02]  /*8690*/  @!P0 SYNCS.PHASECHK.TRANS64 P0, [R8+URZ], R5 ;  /* 0x00000005080085a7 */ /* 0x000e64000800007f */
[----:B-1----:R-:W-:Y:S05]  /*86a0*/  @!P0 BRA `(.L_x_186) ;  /* 0xfffffffc00f08947 */ /* 0x002fea000383ffff */
[----:B------:R-:W-:Y:S05]  /*86b0*/  BRA `(.L_x_213) ;  /* 0xfffffff000fc7947 */ /* 0x000fea000383ffff */
.L_x_187:
[----:B0-----:R0:W1:Y:S02]  /*86c0*/  SYNCS.PHASECHK.TRANS64.TRYWAIT P0, [R9+URZ], R4 ;  /* 0x00000004090075a7 */ /* 0x001064000800017f */
[----:B-1----:R-:W-:Y:S05]  /*86d0*/  @!P0 NANOSLEEP.SYNCS 0x989680 ;  /* 0x009896800000895d */ /* 0x002fea0003900000 */
[----:B------:R-:W1:Y:S02]  /*86e0*/  @!P0 SYNCS.PHASECHK.TRANS64 P0, [R9+URZ], R4 ;  /* 0x00000004090085a7 */ /* 0x000e64000800007f */
[----:B-1----:R-:W-:Y:S05]  /*86f0*/  @!P0 BRA `(.L_x_187) ;  /* 0xfffffffc00f08947 */ /* 0x002fea000383ffff */
[----:B------:R-:W-:Y:S05]  /*8700*/  BRA `(.L_x_214) ;  /* 0xfffffff4000c7947 */ /* 0x000fea000383ffff */
.L_x_188:
[----:B0-----:R0:W1:Y:S02]  /*8710*/  SYNCS.PHASECHK.TRANS64.TRYWAIT P0, [R8+URZ], R5 ;  /* 0x00000005080075a7 */ /* 0x001064000800017f */
[----:B-1----:R-:W-:Y:S05]  /*8720*/  @!P0 NANOSLEEP.SYNCS 0x989680 ;  /* 0x009896800000895d */ /* 0x002fea0003900000 */
[----:B------:R-:W1:Y:S02]  /*8730*/  @!P0 SYNCS.PHASECHK.TRANS64 P0, [R8+URZ], R5 ;  /* 0x00000005080085a7 */ /* 0x000e64000800007f */
[----:B-1----:R-:W-:Y:S05]  /*8740*/  @!P0 BRA `(.L_x_188) ;  /* 0xfffffffc00f08947 */ /* 0x002fea000383ffff */
[----:B------:R-:W-:Y:S05]  /*8750*/  BRA `(.L_x_215) ;  /* 0xfffffff4001c7947 */ /* 0x000fea000383ffff */
.L_x_189:
[----:B0-----:R0:W1:Y:S02]  /*8760*/  SYNCS.PHASECHK.TRANS64.TRYWAIT P0, [R9+URZ], R4 ;  /* 0x00000004090075a7 */ /* 0x001064000800017f */
[----:B-1----:R-:W-:Y:S05]  /*8770*/  @!P0 NANOSLEEP.SYNCS 0x989680 ;  /* 0x009896800000895d */ /* 0x002fea0003900000 */
[----:B------:R-:W1:Y:S02]  /*8780*/  @!P0 SYNCS.PHASECHK.TRANS64 P0, [R9+URZ], R4 ;  /* 0x00000004090085a7 */ /* 0x000e64000800007f */
[----:B-1----:R-:W-:Y:S05]  /*8790*/  @!P0 BRA `(.L_x_189) ;  /* 0xfffffffc00f08947 */ /* 0x002fea000383ffff */
[----:B------:R-:W-:Y:S05]  /*87a0*/  BRA `(.L_x_216) ;  /* 0xfffffff4002c7947 */ /* 0x000fea000383ffff */
.L_x_190:
[----:B0-----:R0:W1:Y:S02]  /*87b0*/  SYNCS.PHASECHK.TRANS64.TRYWAIT P0, [R8+URZ], R5 ;  /* 0x00000005080075a7 */ /* 0x001064000800017f */
[----:B-1----:R-:W-:Y:S05]  /*87c0*/  @!P0 NANOSLEEP.SYNCS 0x989680 ;  /* 0x009896800000895d */ /* 0x002fea0003900000 */
[----:B------:R-:W1:Y:S02]  /*87d0*/  @!P0 SYNCS.PHASECHK.TRANS64 P0, [R8+URZ], R5 ;  /* 0x00000005080085a7 */ /* 0x000e64000800007f */
[----:B-1----:R-:W-:Y:S05]  /*87e0*/  @!P0 BRA `(.L_x_190) ;  /* 0xfffffffc00f08947 */ /* 0x002fea000383ffff */
[----:B------:R-:W-:Y:S05]  /*87f0*/  BRA `(.L_x_217) ;  /* 0xfffffff4003c7947 */ /* 0x000fea000383ffff */
.L_x_191:
[----:B0-----:R0:W1:Y:S02]  /*8800*/  SYNCS.PHASECHK.TRANS64.TRYWAIT P0, [R9+URZ], R4 ;  /* 0x00000004090075a7 */ /* 0x001064000800017f */
[----:B-1----:R-:W-:Y:S05]  /*8810*/  @!P0 NANOSLEEP.SYNCS 0x989680 ;  /* 0x009896800000895d */ /* 0x002fea0003900000 */
[----:B------:R-:W1:Y:S02]  /*8820*/  @!P0 SYNCS.PHASECHK.TRANS64 P0, [R9+URZ], R4 ;  /* 0x00000004090085a7 */ /* 0x000e64000800007f */
[----:B-1----:R-:W-:Y:S05]  /*8830*/  @!P0 BRA `(.L_x_191) ;  /* 0xfffffffc00f08947 */ /* 0x002fea000383ffff */
[----:B------:R-:W-:Y:S05]  /*8840*/  BRA `(.L_x_218) ;  /* 0xfffffff4004c7947 */ /* 0x000fea000383ffff */
.L_x_192:
[----:B0-----:R0:W1:Y:S02]  /*8850*/  SYNCS.PHASECHK.TRANS64.TRYWAIT P0, [R8+URZ], R5 ;  /* 0x00000005080075a7 */ /* 0x001064000800017f */
[----:B-1----:R-:W-:Y:S05]  /*8860*/  @!P0 NANOSLEEP.SYNCS 0x989680 ;  /* 0x009896800000895d */ /* 0x002fea0003900000 */
[----:B------:R-:W1:Y:S02]  /*8870*/  @!P0 SYNCS.PHASECHK.TRANS64 P0, [R8+URZ], R5 ;  /* 0x00000005080085a7 */ /* 0x000e64000800007f */
[----:B-1----:R-:W-:Y:S05]  /*8880*/  @!P0 BRA `(.L_x_192) ;  /* 0xfffffffc00f08947 */ /* 0x002fea000383ffff */
[----:B------:R-:W-:Y:S05]  /*8890*/  BRA `(.L_x_219) ;  /* 0xfffffff4005c7947 */ /* 0x000fea000383ffff */
.L_x_193:
[----:B0-----:R0:W1:Y:S02]  /*88a0*/  SYNCS.PHASECHK.TRANS64.TRYWAIT P0, [R9+URZ], R4 ;  /* 0x00000004090075a7 */ /* 0x001064000800017f */
[----:B-1----:R-:W-:Y:S05]  /*88b0*/  @!P0 NANOSLEEP.SYNCS 0x989680 ;  /* 0x009896800000895d */ /* 0x002fea0003900000 */
[----:B------:R-:W1:Y:S02]  /*88c0*/  @!P0 SYNCS.PHASECHK.TRANS64 P0, [R9+URZ], R4 ;  /* 0x00000004090085a7 */ /* 0x000e64000800007f */
[----:B-1----:R-:W-:Y:S05]  /*88d0*/  @!P0 BRA `(.L_x_193) ;  /* 0xfffffffc00f08947 */ /* 0x002fea000383ffff */
[----:B------:R-:W-:Y:S05]  /*88e0*/  BRA `(.L_x_220) ;  /* 0xfffffff4006c7947 */ /* 0x000fea000383ffff */
.L_x_194:
[----:B0-----:R0:W1:Y:S02]  /*88f0*/  SYNCS.PHASECHK.TRANS64.TRYWAIT P0, [R8+URZ], R5 ;  /* 0x00000005080075a7 */ /* 0x001064000800017f */
[----:B-1----:R-:W-:Y:S05]  /*8900*/  @!P0 NANOSLEEP.SYNCS 0x989680 ;  /* 0x009896800000895d */ /* 0x002fea0003900000 */
[----:B------:R-:W1:Y:S02]  /*8910*/  @!P0 SYNCS.PHASECHK.TRANS64 P0, [R8+URZ], R5 ;  /* 0x00000005080085a7 */ /* 0x000e64000800007f */
[----:B-1----:R-:W-:Y:S05]  /*8920*/  @!P0 BRA `(.L_x_194) ;  /* 0xfffffffc00f08947 */ /* 0x002fea000383ffff */
[----:B------:R-:W-:Y:S05]  /*8930*/  BRA `(.L_x_221) ;  /* 0xfffffff4007c7947 */ /* 0x000fea000383ffff */
.L_x_195:
[----:B0-----:R0:W1:Y:S02]  /*8940*/  SYNCS.PHASECHK.TRANS64.TRYWAIT P0, [R9+URZ], R4 ;  /* 0x00000004090075a7 */ /* 0x001064000800017f */
[----:B-1----:R-:W-:Y:S05]  /*8950*/  @!P0 NANOSLEEP.SYNCS 0x989680 ;  /* 0x009896800000895d */ /* 0x002fea0003900000 */
[----:B------:R-:W1:Y:S02]  /*8960*/  @!P0 SYNCS.PHASECHK.TRANS64 P0, [R9+URZ], R4 ;  /* 0x00000004090085a7 */ /* 0x000e64000800007f */
[----:B-1----:R-:W-:Y:S05]  /*8970*/  @!P0 BRA `(.L_x_195) ;  /* 0xfffffffc00f08947 */ /* 0x002fea000383ffff */
[----:B------:R-:W-:Y:S05]  /*8980*/  BRA `(.L_x_222) ;  /* 0xfffffff4008c7947 */ /* 0x000fea000383ffff */
.L_x_196:
[----:B0-----:R0:W1:Y:S02]  /*8990*/  SYNCS.PHASECHK.TRANS64.TRYWAIT P0, [R8+URZ], R5 ;  /* 0x00000005080075a7 */ /* 0x001064000800017f */
[----:B-1----:R-:W-:Y:S05]  /*89a0*/  @!P0 NANOSLEEP.SYNCS 0x989680 ;  /* 0x009896800000895d */ /* 0x002fea0003900000 */
[----:B------:R-:W1:Y:S02]  /*89b0*/  @!P0 SYNCS.PHASECHK.TRANS64 P0, [R8+URZ], R5 ;  /* 0x00000005080085a7 */ /* 0x000e64000800007f */
[----:B-1----:R-:W-:Y:S05]  /*89c0*/  @!P0 BRA `(.L_x_196) ;  /* 0xfffffffc00f08947 */ /* 0x002fea000383ffff */
[----:B------:R-:W-:Y:S05]  /*89d0*/  BRA `(.L_x_223) ;  /* 0xfffffff4009c7947 */ /* 0x000fea000383ffff */
.L_x_197:
[----:B0-----:R0:W1:Y:S02]  /*89e0*/  SYNCS.PHASECHK.TRANS64.TRYWAIT P0, [R9+URZ], R4 ;  /* 0x00000004090075a7 */ /* 0x001064000800017f */
[----:B-1----:R-:W-:Y:S05]  /*89f0*/  @!P0 NANOSLEEP.SYNCS 0x989680 ;  /* 0x009896800000895d */ /* 0x002fea0003900000 */
[----:B------:R-:W1:Y:S02]  /*8a00*/  @!P0 SYNCS.PHASECHK.TRANS64 P0, [R9+URZ], R4 ;  /* 0x00000004090085a7 */ /* 0x000e64000800007f */
[----:B-1----:R-:W-:Y:S05]  /*8a10*/  @!P0 BRA `(.L_x_197) ;  /* 0xfffffffc00f08947 */ /* 0x002fea000383ffff */
[----:B------:R-:W-:Y:S05]  /*8a20*/  BRA `(.L_x_224) ;  /* 0xfffffff400ac7947 */ /* 0x000fea000383ffff */
.L_x_198:
[----:B0-----:R0:W1:Y:S02]  /*8a30*/  SYNCS.PHASECHK.TRANS64.TRYWAIT P0, [R8+URZ], R5 ;  /* 0x00000005080075a7 */ /* 0x001064000800017f */
[----:B-1----:R-:W-:Y:S05]  /*8a40*/  @!P0 NANOSLEEP.SYNCS 0x989680 ;  /* 0x009896800000895d */ /* 0x002fea0003900000 */
[----:B------:R-:W1:Y:S02]  /*8a50*/  @!P0 SYNCS.PHASECHK.TRANS64 P0, [R8+URZ], R5 ;  /* 0x00000005080085a7 */ /* 0x000e64000800007f */
[----:B-1----:R-:W-:Y:S05]  /*8a60*/  @!P0 BRA `(.L_x_198) ;  /* 0xfffffffc00f08947 */ /* 0x002fea000383ffff */
[----:B------:R-:W-:Y:S05]  /*8a70*/  BRA `(.L_x_225) ;  /* 0xfffffff400bc7947 */ /* 0x000fea000383ffff */
.L_x_199:
[----:B0-----:R0:W1:Y:S02]  /*8a80*/  SYNCS.PHASECHK.TRANS64.TRYWAIT P0, [R9+URZ], R4 ;  /* 0x00000004090075a7 */ /* 0x001064000800017f */
[----:B-1----:R-:W-:Y:S05]  /*8a90*/  @!P0 NANOSLEEP.SYNCS 0x989680 ;  /* 0x009896800000895d */ /* 0x002fea0003900000 */
[----:B------:R-:W1:Y:S02]  /*8aa0*/  @!P0 SYNCS.PHASECHK.TRANS64 P0, [R9+URZ], R4 ;  /* 0x00000004090085a7 */ /* 0x000e64000800007f */
[----:B-1----:R-:W-:Y:S05]  /*8ab0*/  @!P0 BRA `(.L_x_199) ;  /* 0xfffffffc00f08947 */ /* 0x002fea000383ffff */
[----:B------:R-:W-:Y:S05]  /*8ac0*/  BRA `(.L_x_226) ;  /* 0xfffffff400cc7947 */ /* 0x000fea000383ffff */
.L_x_200:
[----:B0-----:R0:W1:Y:S02]  /*8ad0*/  SYNCS.PHASECHK.TRANS64.TRYWAIT P0, [R8+URZ], R5 ;  /* 0x00000005080075a7 */ /* 0x001064000800017f */
[----:B-1----:R-:W-:Y:S05]  /*8ae0*/  @!P0 NANOSLEEP.SYNCS 0x989680 ;  /* 0x009896800000895d */ /* 0x002fea0003900000 */
[----:B------:R-:W1:Y:S02]  /*8af0*/  @!P0 SYNCS.PHASECHK.TRANS64 P0, [R8+URZ], R5 ;  /* 0x00000005080085a7 */ /* 0x000e64000800007f */
[----:B-1----:R-:W-:Y:S05]  /*8b00*/  @!P0 BRA `(.L_x_200) ;  /* 0xfffffffc00f08947 */ /* 0x002fea000383ffff */
[----:B------:R-:W-:Y:S05]  /*8b10*/  BRA `(.L_x_227) ;  /* 0xfffffff400dc7947 */ /* 0x000fea000383ffff */
.L_x_201:
[----:B-1----:R1:W2:Y:S02]  /*8b20*/  SYNCS.PHASECHK.TRANS64.TRYWAIT P0, [R11+URZ], R6 ;  /* 0x000000060b0075a7 */ /* 0x0022a4000800017f */
[----:B--2---:R-:W-:Y:S05]  /*8b30*/  @!P0 NANOSLEEP.SYNCS 0x989680 ;  /* 0x009896800000895d */ /* 0x004fea0003900000 */
[----:B------:R-:W2:Y:S02]  /*8b40*/  @!P0 SYNCS.PHASECHK.TRANS64 P0, [R11+URZ], R6 ;  /* 0x000000060b0085a7 */ /* 0x000ea4000800007f */
[----:B--2---:R-:W-:Y:S05]  /*8b50*/  @!P0 BRA `(.L_x_201) ;  /* 0xfffffffc00f08947 */ /* 0x004fea000383ffff */
[----:B------:R-:W-:Y:S05]  /*8b60*/  BRA `(.L_x_228) ;  /* 0xfffffff400e47947 */ /* 0x000fea000383ffff */
.L_x_229:
[----:B------:R-:W-:-:S00]  /*8b70*/  BRA `(.L_x_229) ;  /* 0xfffffffc00fc7947 */ /* 0x000fc0000383ffff */
[----:B------:R-:W-:-:S00]  /*8b80*/  NOP ;  /* 0x0000000000007918 */ /* 0x000fc00000000000 */
[----:B------:R-:W-:-:S00]  /*8b90*/  NOP ;  /* 0x0000000000007918 */ /* 0x000fc00000000000 */
[----:B------:R-:W-:-:S00]  /*8ba0*/  NOP ;  /* 0x0000000000007918 */ /* 0x000fc00000000000 */
[----:B------:R-:W-:-:S00]  /*8bb0*/  NOP ;  /* 0x0000000000007918 */ /* 0x000fc00000000000 */
[----:B------:R-:W-:-:S00]  /*8bc0*/  NOP ;  /* 0x0000000000007918 */ /* 0x000fc00000000000 */
[----:B------:R-:W-:-:S00]  /*8bd0*/  NOP ;  /* 0x0000000000007918 */ /* 0x000fc00000000000 */
[----:B------:R-:W-:-:S00]  /*8be0*/  NOP ;  /* 0x0000000000007918 */ /* 0x000fc00000000000 */
[----:B------:R-:W-:-:S00]  /*8bf0*/  NOP ;  /* 0x0000000000007918 */ /* 0x000fc00000000000 */
.L_x_230:


//--------------------- .nv.global.init           --------------------------
	.section	.nv.global.init,"aw",@progbits
.nv.global.init:
	.type		$str$22,@object
	.size		$str$22,($str$23 - $str$22)
$str$22:
        /*0000*/ 	.byte	0x6b, 0x5f, 0x74, 0x69, 0x6c, 0x65, 0x5f, 0x63, 0x6f, 0x75, 0x6e, 0x74, 0x20, 0x3e, 0x3d, 0x20
        /*0010*/ 	.byte	0x31, 0x00
	.type		$str$23,@object
	.size		$str$23,(__unnamed_1 - $str$23)
$str$23:
        /*0012*/ 	.byte	0x2f, 0x74, 0x6d, 0x70, 0x2f, 0x63, 0x75, 0x74, 0x6c, 0x61, 0x73, 0x73, 0x5f, 0x73, 0x77, 0x65
        /*0022*/ 	.byte	0x65, 0x70, 0x5f, 0x73, 0x72, 0x63, 0x2f, 0x69, 0x6e, 0x63, 0x6c, 0x75, 0x64, 0x65, 0x2f, 0x63
        /*0032*/ 	.byte	0x75, 0x74, 0x6c, 0x61, 0x73, 0x73, 0x2f, 0x67, 0x65, 0x6d, 0x6d, 0x2f, 0x63, 0x6f, 0x6c, 0x6c
        /*0042*/ 	.byte	0x65, 0x63, 0x74, 0x69, 0x76, 0x65, 0x2f, 0x73, 0x6d, 0x39, 0x30, 0x5f, 0x6d, 0x6d, 0x61, 0x5f
        /*0052*/ 	.byte	0x74, 0x6d, 0x61, 0x5f, 0x67, 0x6d, 0x6d, 0x61, 0x5f, 0x73, 0x73, 0x5f, 0x77, 0x61, 0x72, 0x70
        /*0062*/ 	.byte	0x73, 0x70, 0x65, 0x63, 0x69, 0x61, 0x6c, 0x69, 0x7a, 0x65, 0x64, 0x2e, 0x68, 0x70, 0x70, 0x00
	.type		__unnamed_1,@object
	.size		__unnamed_1,(.L_0 - __unnamed_1)
__unnamed_1:
        /*0072*/ 	.byte	0x76, 0x6f, 0x69, 0x64, 0x20, 0x63, 0x75, 0x74, 0x6c, 0x61, 0x73, 0x73, 0x3a, 0x3a, 0x67, 0x65
        /* <DEDUP_REMOVED lines=180> */
        /*0bc2*/ 	.byte	0x3a, 0x3a, 0x69, 0x64, 0x65, 0x6e, 0x74, 0x69, 0x74, 0x79, 0x5d, 0x00
.L_0:


//--------------------- .nv.shared._ZN7cutlass13device_kernelINS_4gemm6kernel13GemmUniversalIN4cute5tupleIJiiiiEEENS1_10collective13CollectiveMmaINS1_34MainloopSm90TmaGmmaWarpSpecializedILi18ENS5_IJNS4_1CILi2EEENSA_ILi4EEENSA_ILi1EEEEEENS1_32KernelTmaWarpSpecializedPingpongEEENS5_IJNSA_ILi64EEENSA_ILi128EEENSA_ILi32EEEEEENS_6half_tENS5_IJlSD_lEEESL_SM_NS4_8TiledMMAINS4_8MMA_AtomIJNS4_4SM904GMMA26MMA_64x128x16_F32F16F16_SSILNSQ_5MajorE0ELSS_0ELNSQ_7ScaleInE1ELST_1EEEEEENS4_6LayoutINS5_IJSD_SD_SD_EEENS5_IJNSA_ILi0EEESY_SY_EEEEENS5_IJNS4_10UnderscoreES11_S11_EEEEENS4_23SM90_TMA_LOAD_MULTICASTENS4_14ComposedLayoutINS4_7SwizzleILi2ELi4ELi3EEENS4_18smem_ptr_flag_bitsILi16EEENSW_INS5_IJNSA_ILi8EEESJ_EEENS5_IJSJ_SD_EEEEEEEvNS4_8identityES14_S1E_vS1F_EENS_8epilogue10collective6detail29Sm90TmaWarpSpecializedAdapterINS1I_15DefaultEpilogueISL_SM_SM_NS1H_6thread17LinearCombinationISL_Li1EffLNS1M_9ScaleType4KindE0ELNS_15FloatRoundStyleE2ESL_EENS1_15EpilogueDefaultEEEEEvvEEEEvNT_6ParamsE --------------------------
	.section	.nv.shared._ZN7cutlass13device_kernelINS_4gemm6kernel13GemmUniversalIN4cute5tupleIJiiiiEEENS1_10collective13CollectiveMmaINS1_34MainloopSm90TmaGmmaWarpSpecializedILi18ENS5_IJNS4_1CILi2EEENSA_ILi4EEENSA_ILi1EEEEEENS1_32KernelTmaWarpSpecializedPingpongEEENS5_IJNSA_ILi64EEENSA_ILi128EEENSA_ILi32EEEEEENS_6half_tENS5_IJlSD_lEEESL_SM_NS4_8TiledMMAINS4_8MMA_AtomIJNS4_4SM904GMMA26MMA_64x128x16_F32F16F16_SSILNSQ_5MajorE0ELSS_0ELNSQ_7ScaleInE1ELST_1EEEEEENS4_6LayoutINS5_IJSD_SD_SD_EEENS5_IJNSA_ILi0EEESY_SY_EEEEENS5_IJNS4_10UnderscoreES11_S11_EEEEENS4_23SM90_TMA_LOAD_MULTICASTENS4_14ComposedLayoutINS4_7SwizzleILi2ELi4ELi3EEENS4_18smem_ptr_flag_bitsILi16EEENSW_INS5_IJNSA_ILi8EEESJ_EEENS5_IJSJ_SD_EEEEEEEvNS4_8identityES14_S1E_vS1F_EENS_8epilogue10collective6detail29Sm90TmaWarpSpecializedAdapterINS1I_15DefaultEpilogueISL_SM_SM_NS1H_6thread17LinearCombinationISL_Li1EffLNS1M_9ScaleType4KindE0ELNS_15FloatRoundStyleE2ESL_EENS1_15EpilogueDefaultEEEEEvvEEEEvNT_6ParamsE,"aw",@nobits
	.sectionflags	@""
	.align	16
	.zero		1024


//--------------------- .nv.shared.reserved.0     --------------------------
	.section	.nv.shared.reserved.0,"aw",@nobits
	.weak		__nv_reservedSMEM_offset_0_alias
	.size		__nv_reservedSMEM_offset_0_alias, 0, 0
	.other		__nv_reservedSMEM_offset_0_alias,@"STO_CUDA_RESERVED_SHARED STV_DEFAULT"
__nv_reservedSMEM_offset_0_alias:
	.zero		0


//--------------------- .nv.global                --------------------------
	.section	.nv.global,"aw",@nobits
.nv.global:
	.type		_ZN40_INTERNAL_4bd30634_4_k_cu_42163c5a_266744cute1_E,@object
	.size		_ZN40_INTERNAL_4bd30634_4_k_cu_42163c5a_266744cute1_E,(_ZN40_INTERNAL_4bd30634_4_k_cu_42163c5a_266744cuda3std3__45__cpo6cbeginE - _ZN40_INTERNAL_4bd30634_4_k_cu_42163c5a_266744cute1_E)
_ZN40_INTERNAL_4bd30634_4_k_cu_42163c5a_266744cute1_E:
	.zero		1
	.type		_ZN40_INTERNAL_4bd30634_4_k_cu_42163c5a_266744cuda3std3__45__cpo6cbeginE,@object
	.size		_ZN40_INTERNAL_4bd30634_4_k_cu_42163c5a_266744cuda3std3__45__cpo6cbeginE,(_ZN40_INTERNAL_4bd30634_4_k_cu_42163c5a_266744cuda3std3__48in_placeE - _ZN40_INTERNAL_4bd30634_4_k_cu_42163c5a_266744cuda3std3__45__cpo6cbeginE)
_ZN40_INTERNAL_4bd30634_4_k_cu_42163c5a_266744cuda3std3__45__cpo6cbeginE:
	.zero		1
	.type		_ZN40_INTERNAL_4bd30634_4_k_cu_42163c5a_266744cuda3std3__48in_placeE,@object
	.size		_ZN40_INTERNAL_4bd30634_4_k_cu_42163c5a_266744cuda3std3__48in_placeE,(_ZN40_INTERNAL_4bd30634_4_k_cu_42163c5a_266744cuda3std6ranges3__45__cpo9iter_moveE - _ZN40_INTERNAL_4bd30634_4_k_cu_42163c5a_266744cuda3std3__48in_placeE)
_ZN40_INTERNAL_4bd30634_4_k_cu_42163c5a_266744cuda3std3__48in_placeE:
	.zero		1
	.type		_ZN40_INTERNAL_4bd30634_4_k_cu_42163c5a_266744cuda3std6ranges3__45__cpo9iter_moveE,@object
	.size		_ZN40_INTERNAL_4bd30634_4_k_cu_42163c5a_266744cuda3std6ranges3__45__cpo9iter_moveE,(_ZN40_INTERNAL_4bd30634_4_k_cu_42163c5a_266744cuda3std3__45__cpo5beginE - _ZN40_INTERNAL_4bd30634_4_k_cu_42163c5a_266744cuda3std6ranges3__45__cpo9iter_moveE)
_ZN40_INTERNAL_4bd30634_4_k_cu_42163c5a_266744cuda3std6ranges3__45__cpo9iter_moveE:
	.zero		1
	.type		_ZN40_INTERNAL_4bd30634_4_k_cu_42163c5a_266744cuda3std3__45__cpo5beginE,@object
	.size		_ZN40_INTERNAL_4bd30634_4_k_cu_42163c5a_266744cuda3std3__45__cpo5beginE,(_ZN40_INTERNAL_4bd30634_4_k_cu_42163c5a_266744cuda3std3__442_GLOBAL__N__4bd30634_4_k_cu_42163c5a_266746ignoreE - _ZN40_INTERNAL_4bd30634_4_k_cu_42163c5a_266744cuda3std3__45__cpo5beginE)
_ZN40_INTERNAL_4bd30634_4_k_cu_42163c5a_266744cuda3std3__45__cpo5beginE:
	.zero		1
	.type		_ZN40_INTERNAL_4bd30634_4_k_cu_42163c5a_266744cuda3std3__442_GLOBAL__N__4bd30634_4_k_cu_42163c5a_266746ignoreE,@object
	.size		_ZN40_INTERNAL_4bd30634_4_k_cu_42163c5a_266744cuda3std3__442_GLOBAL__N__4bd30634_4_k_cu_42163c5a_266746ignoreE,(_ZN40_INTERNAL_4bd30634_4_k_cu_42163c5a_266744cute7productE - _ZN40_INTERNAL_4bd30634_4_k_cu_42163c5a_266744cuda3std3__442_GLOBAL__N__4bd30634_4_k_cu_42163c5a_266746ignoreE)
_ZN40_INTERNAL_4bd30634_4_k_cu_42163c5a_266744cuda3std3__442_GLOBAL__N__4bd30634_4_k_cu_42163c5a_266746ignoreE:
	.zero		1
	.type		_ZN40_INTERNAL_4bd30634_4_k_cu_42163c5a_266744cute7productE,@object
	.size		_ZN40_INTERNAL_4bd30634_4_k_cu_42163c5a_266744cute7productE,(_ZN40_INTERNAL_4bd30634_4_k_cu_42163c5a_266744cuda3std3__45__cpo3endE - _ZN40_INTERNAL_4bd30634_4_k_cu_42163c5a_266744cute7productE)
_ZN40_INTERNAL_4bd30634_4_k_cu_42163c5a_266744cute7productE:
	.zero		1
	.type		_ZN40_INTERNAL_4bd30634_4_k_cu_42163c5a_266744cuda3std3__45__cpo3endE,@object
	.size		_ZN40_INTERNAL_4bd30634_4_k_cu_42163c5a_266744cuda3std3__45__cpo3endE,(_ZN40_INTERNAL_4bd30634_4_k_cu_42163c5a_266744cuda3std3__419piecewise_constructE - _ZN40_INTERNAL_4bd30634_4_k_cu_42163c5a_266744cuda3std3__45__cpo3endE)
_ZN40_INTERNAL_4bd30634_4_k_cu_42163c5a_266744cuda3std3__45__cpo3endE:
	.zero		1
	.type		_ZN40_INTERNAL_4bd30634_4_k_cu_42163c5a_266744cuda3std3__419piecewise_constructE,@object
	.size		_ZN40_INTERNAL_4bd30634_4_k_cu_42163c5a_266744cuda3std3__419piecewise_constructE,(_ZN40_INTERNAL_4bd30634_4_k_cu_42163c5a_266744cuda3std3__45__cpo4cendE - _ZN40_INTERNAL_4bd30634_4_k_cu_42163c5a_266744cuda3std3__419piecewise_constructE)
_ZN40_INTERNAL_4bd30634_4_k_cu_42163c5a_266744cuda3std3__419piecewise_constructE:
	.zero		1
	.type		_ZN40_INTERNAL_4bd30634_4_k_cu_42163c5a_266744cuda3std3__45__cpo4cendE,@object
	.size		_ZN40_INTERNAL_4bd30634_4_k_cu_42163c5a_266744cuda3std3__45__cpo4cendE,(_ZN40_INTERNAL_4bd30634_4_k_cu_42163c5a_266744cuda3std6ranges3__45__cpo4swapE - _ZN40_INTERNAL_4bd30634_4_k_cu_42163c5a_266744cuda3std3__45__cpo4cendE)
_ZN40_INTERNAL_4bd30634_4_k_cu_42163c5a_266744cuda3std3__45__cpo4cendE:
	.zero		1
	.type		_ZN40_INTERNAL_4bd30634_4_k_cu_42163c5a_266744cuda3std6ranges3__45__cpo4swapE,@object
	.size		_ZN40_INTERNAL_4bd30634_4_k_cu_42163c5a_266744cuda3std6ranges3__45__cpo4swapE,(.L_8 - _ZN40_INTERNAL_4bd30634_4_k_cu_42163c5a_266744cuda3std6ranges3__45__cpo4swapE)
_ZN40_INTERNAL_4bd30634_4_k_cu_42163c5a_266744cuda3std6ranges3__45__cpo4swapE:
	.zero		1
.L_8:


//--------------------- .nv.constant0._ZN7cutlass13device_kernelINS_4gemm6kernel13GemmUniversalIN4cute5tupleIJiiiiEEENS1_10collective13CollectiveMmaINS1_34MainloopSm90TmaGmmaWarpSpecializedILi18ENS5_IJNS4_1CILi2EEENSA_ILi4EEENSA_ILi1EEEEEENS1_32KernelTmaWarpSpecializedPingpongEEENS5_IJNSA_ILi64EEENSA_ILi128EEENSA_ILi32EEEEEENS_6half_tENS5_IJlSD_lEEESL_SM_NS4_8TiledMMAINS4_8MMA_AtomIJNS4_4SM904GMMA26MMA_64x128x16_F32F16F16_SSILNSQ_5MajorE0ELSS_0ELNSQ_7ScaleInE1ELST_1EEEEEENS4_6LayoutINS5_IJSD_SD_SD_EEENS5_IJNSA_ILi0EEESY_SY_EEEEENS5_IJNS4_10UnderscoreES11_S11_EEEEENS4_23SM90_TMA_LOAD_MULTICASTENS4_14ComposedLayoutINS4_7SwizzleILi2ELi4ELi3EEENS4_18smem_ptr_flag_bitsILi16EEENSW_INS5_IJNSA_ILi8EEESJ_EEENS5_IJSJ_SD_EEEEEEEvNS4_8identityES14_S1E_vS1F_EENS_8epilogue10collective6detail29Sm90TmaWarpSpecializedAdapterINS1I_15DefaultEpilogueISL_SM_SM_NS1H_6thread17LinearCombinationISL_Li1EffLNS1M_9ScaleType4KindE0ELNS_15FloatRoundStyleE2ESL_EENS1_15EpilogueDefaultEEEEEvvEEEEvNT_6ParamsE --------------------------
	.section	.nv.constant0._ZN7cutlass13device_kernelINS_4gemm6kernel13GemmUniversalIN4cute5tupleIJiiiiEEENS1_10collective13CollectiveMmaINS1_34MainloopSm90TmaGmmaWarpSpecializedILi18ENS5_IJNS4_1CILi2EEENSA_ILi4EEENSA_ILi1EEEEEENS1_32KernelTmaWarpSpecializedPingpongEEENS5_IJNSA_ILi64EEENSA_ILi128EEENSA_ILi32EEEEEENS_6half_tENS5_IJlSD_lEEESL_SM_NS4_8TiledMMAINS4_8MMA_AtomIJNS4_4SM904GMMA26MMA_64x128x16_F32F16F16_SSILNSQ_5MajorE0ELSS_0ELNSQ_7ScaleInE1ELST_1EEEEEENS4_6LayoutINS5_IJSD_SD_SD_EEENS5_IJNSA_ILi0EEESY_SY_EEEEENS5_IJNS4_10UnderscoreES11_S11_EEEEENS4_23SM90_TMA_LOAD_MULTICASTENS4_14ComposedLayoutINS4_7SwizzleILi2ELi4ELi3EEENS4_18smem_ptr_flag_bitsILi16EEENSW_INS5_IJNSA_ILi8EEESJ_EEENS5_IJSJ_SD_EEEEEEEvNS4_8identityES14_S1E_vS1F_EENS_8epilogue10collective6detail29Sm90TmaWarpSpecializedAdapterINS1I_15DefaultEpilogueISL_SM_SM_NS1H_6thread17LinearCombinationISL_Li1EffLNS1M_9ScaleType4KindE0ELNS_15FloatRoundStyleE2ESL_EENS1_15EpilogueDefaultEEEEEvvEEEEvNT_6ParamsE,"a",@progbits
	.sectionflags	@""
	.align	4
.nv.constant0._ZN7cutlass13device_kernelINS_4gemm6kernel13GemmUniversalIN4cute5tupleIJiiiiEEENS1_10collective13CollectiveMmaINS1_34MainloopSm90TmaGmmaWarpSpecializedILi18ENS5_IJNS4_1CILi2EEENSA_ILi4EEENSA_ILi1EEEEEENS1_32KernelTmaWarpSpecializedPingpongEEENS5_IJNSA_ILi64EEENSA_ILi128EEENSA_ILi32EEEEEENS_6half_tENS5_IJlSD_lEEESL_SM_NS4_8TiledMMAINS4_8MMA_AtomIJNS4_4SM904GMMA26MMA_64x128x16_F32F16F16_SSILNSQ_5MajorE0ELSS_0ELNSQ_7ScaleInE1ELST_1EEEEEENS4_6LayoutINS5_IJSD_SD_SD_EEENS5_IJNSA_ILi0EEESY_SY_EEEEENS5_IJNS4_10UnderscoreES11_S11_EEEEENS4_23SM90_TMA_LOAD_MULTICASTENS4_14ComposedLayoutINS4_7SwizzleILi2ELi4ELi3EEENS4_18smem_ptr_flag_bitsILi16EEENSW_INS5_IJNSA_ILi8EEESJ_EEENS5_IJSJ_SD_EEEEEEEvNS4_8identityES14_S1E_vS1F_EENS_8epilogue10collective6detail29Sm90TmaWarpSpecializedAdapterINS1I_15DefaultEpilogueISL_SM_SM_NS1H_6thread17LinearCombinationISL_Li1EffLNS1M_9ScaleType4KindE0ELNS_15FloatRoundStyleE2ESL_EENS1_15EpilogueDefaultEEEEEvvEEEEvNT_6ParamsE:
	.zero		1664


//--------------------- SYMBOLS --------------------------

	.type		.nv.reservedSmem.offset0,@object
	.size		.nv.reservedSmem.offset0,0x4
	.type		__assertfail,@function
